//
// Generated by NVIDIA NVVM Compiler
//
// Compiler Build ID: CL-36424714
// Cuda compilation tools, release 13.0, V13.0.88
// Based on NVVM 20.0.0
//

.version 9.0
.target sm_100
.address_size 64

	// .globl	_Z3SDHP8atomdescP10hist_entryid

.visible .entry _Z3SDHP8atomdescP10hist_entryid(
	.param .u64 .ptr .align 1 _Z3SDHP8atomdescP10hist_entryid_param_0,
	.param .u64 .ptr .align 1 _Z3SDHP8atomdescP10hist_entryid_param_1,
	.param .u32 _Z3SDHP8atomdescP10hist_entryid_param_2,
	.param .f64 _Z3SDHP8atomdescP10hist_entryid_param_3
)
{
	.reg .pred 	%p<8>;
	.reg .b32 	%r<42>;
	.reg .b64 	%rd<34>;
	.reg .b64 	%fd<100>;

	ld.param.u64 	%rd4, [_Z3SDHP8atomdescP10hist_entryid_param_0];
	ld.param.u64 	%rd5, [_Z3SDHP8atomdescP10hist_entryid_param_1];
	ld.param.u32 	%r19, [_Z3SDHP8atomdescP10hist_entryid_param_2];
	ld.param.f64 	%fd1, [_Z3SDHP8atomdescP10hist_entryid_param_3];
	cvta.to.global.u64 	%rd1, %rd5;
	cvta.to.global.u64 	%rd2, %rd4;
	mov.u32 	%r20, %ctaid.x;
	mov.u32 	%r21, %ntid.x;
	mul.lo.s32 	%r1, %r20, %r21;
	mov.u32 	%r2, %tid.x;
	add.s32 	%r38, %r1, %r2;
	add.s32 	%r41, %r38, 1;
	max.s32 	%r23, %r38, %r41;
	setp.ge.s32 	%p1, %r23, %r19;
	@%p1 bra 	$L__BB0_10;
	mul.wide.s32 	%rd6, %r38, 24;
	add.s64 	%rd3, %rd2, %rd6;
	not.b32 	%r24, %r1;
	add.s32 	%r25, %r19, %r24;
	sub.s32 	%r5, %r25, %r2;
	sub.s32 	%r26, %r19, %r38;
	add.s32 	%r27, %r26, -2;
	setp.lt.u32 	%p2, %r27, 3;
	@%p2 bra 	$L__BB0_5;
	and.b32  	%r28, %r5, -4;
	neg.s32 	%r37, %r28;
$L__BB0_3:
	.pragma "nounroll";
	mul.wide.s32 	%rd7, %r41, 24;
	add.s64 	%rd8, %rd2, %rd7;
	ld.global.f64 	%fd2, [%rd3];
	ld.global.f64 	%fd3, [%rd8];
	ld.global.f64 	%fd4, [%rd3+8];
	ld.global.f64 	%fd5, [%rd8+8];
	ld.global.f64 	%fd6, [%rd3+16];
	ld.global.f64 	%fd7, [%rd8+16];
	sub.f64 	%fd8, %fd2, %fd3;
	sub.f64 	%fd9, %fd4, %fd5;
	mul.f64 	%fd10, %fd9, %fd9;
	fma.rn.f64 	%fd11, %fd8, %fd8, %fd10;
	sub.f64 	%fd12, %fd6, %fd7;
	fma.rn.f64 	%fd13, %fd12, %fd12, %fd11;
	sqrt.rn.f64 	%fd14, %fd13;
	div.rn.f64 	%fd15, %fd14, %fd1;
	cvt.rzi.s32.f64 	%r29, %fd15;
	mul.wide.s32 	%rd9, %r29, 8;
	add.s64 	%rd10, %rd1, %rd9;
	atom.global.add.u64 	%rd11, [%rd10], 1;
	ld.global.f64 	%fd16, [%rd3];
	ld.global.f64 	%fd17, [%rd8+24];
	ld.global.f64 	%fd18, [%rd3+8];
	ld.global.f64 	%fd19, [%rd8+32];
	ld.global.f64 	%fd20, [%rd3+16];
	ld.global.f64 	%fd21, [%rd8+40];
	sub.f64 	%fd22, %fd16, %fd17;
	sub.f64 	%fd23, %fd18, %fd19;
	mul.f64 	%fd24, %fd23, %fd23;
	fma.rn.f64 	%fd25, %fd22, %fd22, %fd24;
	sub.f64 	%fd26, %fd20, %fd21;
	fma.rn.f64 	%fd27, %fd26, %fd26, %fd25;
	sqrt.rn.f64 	%fd28, %fd27;
	div.rn.f64 	%fd29, %fd28, %fd1;
	cvt.rzi.s32.f64 	%r30, %fd29;
	mul.wide.s32 	%rd12, %r30, 8;
	add.s64 	%rd13, %rd1, %rd12;
	atom.global.add.u64 	%rd14, [%rd13], 1;
	ld.global.f64 	%fd30, [%rd3];
	ld.global.f64 	%fd31, [%rd8+48];
	ld.global.f64 	%fd32, [%rd3+8];
	ld.global.f64 	%fd33, [%rd8+56];
	ld.global.f64 	%fd34, [%rd3+16];
	ld.global.f64 	%fd35, [%rd8+64];
	sub.f64 	%fd36, %fd30, %fd31;
	sub.f64 	%fd37, %fd32, %fd33;
	mul.f64 	%fd38, %fd37, %fd37;
	fma.rn.f64 	%fd39, %fd36, %fd36, %fd38;
	sub.f64 	%fd40, %fd34, %fd35;
	fma.rn.f64 	%fd41, %fd40, %fd40, %fd39;
	sqrt.rn.f64 	%fd42, %fd41;
	div.rn.f64 	%fd43, %fd42, %fd1;
	cvt.rzi.s32.f64 	%r31, %fd43;
	mul.wide.s32 	%rd15, %r31, 8;
	add.s64 	%rd16, %rd1, %rd15;
	atom.global.add.u64 	%rd17, [%rd16], 1;
	ld.global.f64 	%fd44, [%rd3];
	ld.global.f64 	%fd45, [%rd8+72];
	ld.global.f64 	%fd46, [%rd3+8];
	ld.global.f64 	%fd47, [%rd8+80];
	ld.global.f64 	%fd48, [%rd3+16];
	ld.global.f64 	%fd49, [%rd8+88];
	sub.f64 	%fd50, %fd44, %fd45;
	sub.f64 	%fd51, %fd46, %fd47;
	mul.f64 	%fd52, %fd51, %fd51;
	fma.rn.f64 	%fd53, %fd50, %fd50, %fd52;
	sub.f64 	%fd54, %fd48, %fd49;
	fma.rn.f64 	%fd55, %fd54, %fd54, %fd53;
	sqrt.rn.f64 	%fd56, %fd55;
	div.rn.f64 	%fd57, %fd56, %fd1;
	cvt.rzi.s32.f64 	%r32, %fd57;
	mul.wide.s32 	%rd18, %r32, 8;
	add.s64 	%rd19, %rd1, %rd18;
	atom.global.add.u64 	%rd20, [%rd19], 1;
	add.s32 	%r41, %r41, 4;
	add.s32 	%r38, %r38, 4;
	add.s32 	%r37, %r37, 4;
	setp.ne.s32 	%p3, %r37, 0;
	@%p3 bra 	$L__BB0_3;
	add.s32 	%r41, %r38, 1;
$L__BB0_5:
	and.b32  	%r15, %r5, 3;
	setp.eq.s32 	%p4, %r15, 0;
	@%p4 bra 	$L__BB0_10;
	setp.eq.s32 	%p5, %r15, 1;
	@%p5 bra 	$L__BB0_8;
	ld.global.f64 	%fd58, [%rd3];
	mul.wide.s32 	%rd21, %r41, 24;
	add.s64 	%rd22, %rd2, %rd21;
	ld.global.f64 	%fd59, [%rd22];
	ld.global.f64 	%fd60, [%rd3+8];
	ld.global.f64 	%fd61, [%rd22+8];
	ld.global.f64 	%fd62, [%rd3+16];
	ld.global.f64 	%fd63, [%rd22+16];
	sub.f64 	%fd64, %fd58, %fd59;
	sub.f64 	%fd65, %fd60, %fd61;
	mul.f64 	%fd66, %fd65, %fd65;
	fma.rn.f64 	%fd67, %fd64, %fd64, %fd66;
	sub.f64 	%fd68, %fd62, %fd63;
	fma.rn.f64 	%fd69, %fd68, %fd68, %fd67;
	sqrt.rn.f64 	%fd70, %fd69;
	div.rn.f64 	%fd71, %fd70, %fd1;
	cvt.rzi.s32.f64 	%r33, %fd71;
	mul.wide.s32 	%rd23, %r33, 8;
	add.s64 	%rd24, %rd1, %rd23;
	atom.global.add.u64 	%rd25, [%rd24], 1;
	ld.global.f64 	%fd72, [%rd3];
	ld.global.f64 	%fd73, [%rd22+24];
	ld.global.f64 	%fd74, [%rd3+8];
	ld.global.f64 	%fd75, [%rd22+32];
	ld.global.f64 	%fd76, [%rd3+16];
	ld.global.f64 	%fd77, [%rd22+40];
	sub.f64 	%fd78, %fd72, %fd73;
	sub.f64 	%fd79, %fd74, %fd75;
	mul.f64 	%fd80, %fd79, %fd79;
	fma.rn.f64 	%fd81, %fd78, %fd78, %fd80;
	sub.f64 	%fd82, %fd76, %fd77;
	fma.rn.f64 	%fd83, %fd82, %fd82, %fd81;
	sqrt.rn.f64 	%fd84, %fd83;
	div.rn.f64 	%fd85, %fd84, %fd1;
	cvt.rzi.s32.f64 	%r34, %fd85;
	mul.wide.s32 	%rd26, %r34, 8;
	add.s64 	%rd27, %rd1, %rd26;
	atom.global.add.u64 	%rd28, [%rd27], 1;
	add.s32 	%r41, %r41, 2;
$L__BB0_8:
	and.b32  	%r35, %r5, 1;
	setp.eq.b32 	%p6, %r35, 1;
	not.pred 	%p7, %p6;
	@%p7 bra 	$L__BB0_10;
	ld.global.f64 	%fd86, [%rd3];
	mul.wide.s32 	%rd29, %r41, 24;
	add.s64 	%rd30, %rd2, %rd29;
	ld.global.f64 	%fd87, [%rd30];
	ld.global.f64 	%fd88, [%rd3+8];
	ld.global.f64 	%fd89, [%rd30+8];
	ld.global.f64 	%fd90, [%rd3+16];
	ld.global.f64 	%fd91, [%rd30+16];
	sub.f64 	%fd92, %fd86, %fd87;
	sub.f64 	%fd93, %fd88, %fd89;
	mul.f64 	%fd94, %fd93, %fd93;
	fma.rn.f64 	%fd95, %fd92, %fd92, %fd94;
	sub.f64 	%fd96, %fd90, %fd91;
	fma.rn.f64 	%fd97, %fd96, %fd96, %fd95;
	sqrt.rn.f64 	%fd98, %fd97;
	div.rn.f64 	%fd99, %fd98, %fd1;
	cvt.rzi.s32.f64 	%r36, %fd99;
	mul.wide.s32 	%rd31, %r36, 8;
	add.s64 	%rd32, %rd1, %rd31;
	atom.global.add.u64 	%rd33, [%rd32], 1;
$L__BB0_10:
	ret;

}


// ===== COMPILED SASS (sm_100) =====

	.target	sm_100

	.elftype	@"ET_EXEC"


//--------------------- .note.nv.tkinfo           --------------------------
	.section	.note.nv.tkinfo,"",@"SHT_NOTE"
	.sectionflags	@"SHF_NOTE_NV_TKINFO"
	.tkinfo
        /*0018*/ 	.word	0x00000002
        /*0030*/ 	.string	""
        /*0030*/ 	.string	"ptxas"
        /*0030*/ 	.string	"Cuda compilation tools, release 13.0, V13.0.88"
        /*0030*/ 	.string	"Build cuda_13.0.r13.0/compiler.36424714_0"
        /*0030*/ 	.string	"-arch sm_100 -m 64 "



//--------------------- .note.nv.cuinfo           --------------------------
	.section	.note.nv.cuinfo,"",@"SHT_NOTE"
	.sectionflags	@"SHF_NOTE_NV_CUINFO"
        /*0018*/ 	.short	0x0002
        /*001a*/ 	.short	0x0064
        /*001c*/ 	.short	0x0082
	.zero		2


//--------------------- .nv.info                  --------------------------
	.section	.nv.info,"",@"SHT_CUDA_INFO"
	.align	4


	//----- nvinfo : EIATTR_REGCOUNT
	.align		4
        /*0000*/ 	.byte	0x04, 0x2f
        /*0002*/ 	.short	(.L_1 - .L_0)
	.align		4
.L_0:
        /*0004*/ 	.word	index@(_Z3SDHP8atomdescP10hist_entryid)
        /*0008*/ 	.word	0x00000026


	//----- nvinfo : EIATTR_FRAME_SIZE
	.align		4
.L_1:
        /*000c*/ 	.byte	0x04, 0x11
        /*000e*/ 	.short	(.L_3 - .L_2)
	.align		4
.L_2:
        /*0010*/ 	.word	index@($__internal_1_$__cuda_sm20_dsqrt_rn_f64_mediumpath_v1)
        /*0014*/ 	.word	0x00000000


	//----- nvinfo : EIATTR_FRAME_SIZE
	.align		4
.L_3:
        /*0018*/ 	.byte	0x04, 0x11
        /*001a*/ 	.short	(.L_5 - .L_4)
	.align		4
.L_4:
        /*001c*/ 	.word	index@($__internal_0_$__cuda_sm20_div_rn_f64_full)
        /*0020*/ 	.word	0x00000000


	//----- nvinfo : EIATTR_FRAME_SIZE
	.align		4
.L_5:
        /*0024*/ 	.byte	0x04, 0x11
        /*0026*/ 	.short	(.L_7 - .L_6)
	.align		4
.L_6:
        /*0028*/ 	.word	index@(_Z3SDHP8atomdescP10hist_entryid)
        /*002c*/ 	.word	0x00000000


	//----- nvinfo : EIATTR_MIN_STACK_SIZE
	.align		4
.L_7:
        /*0030*/ 	.byte	0x04, 0x12
        /*0032*/ 	.short	(.L_9 - .L_8)
	.align		4
.L_8:
        /*0034*/ 	.word	index@(_Z3SDHP8atomdescP10hist_entryid)
        /*0038*/ 	.word	0x00000000
.L_9:


//--------------------- .nv.compat                --------------------------
	.section	.nv.compat,"",@"SHT_CUDA_COMPAT_INFO"
	.align	4
        /*0000*/ 	.byte	0x02, 0x09, 0x00, 0x00, 0x02, 0x02, 0x01, 0x00, 0x02, 0x05, 0x05, 0x00, 0x03, 0x07, 0x01, 0x01
        /*0010*/ 	.byte	0x02, 0x03, 0x00, 0x00, 0x02, 0x06, 0x01, 0x00, 0x04, 0x0b, 0x08, 0x00, 0x01, 0x00, 0x00, 0x00
        /*0020*/ 	.byte	0x00, 0x00, 0x00, 0x00


//--------------------- .nv.info._Z3SDHP8atomdescP10hist_entryid --------------------------
	.section	.nv.info._Z3SDHP8atomdescP10hist_entryid,"",@"SHT_CUDA_INFO"
	.sectionflags	@""
	.align	4


	//----- nvinfo : EIATTR_CUDA_API_VERSION
	.align		4
        /*0000*/ 	.byte	0x04, 0x37
        /*0002*/ 	.short	(.L_11 - .L_10)
.L_10:
        /*0004*/ 	.word	0x00000082


	//----- nvinfo : EIATTR_KPARAM_INFO
	.align		4
.L_11:
        /*0008*/ 	.byte	0x04, 0x17
        /*000a*/ 	.short	(.L_13 - .L_12)
.L_12:
        /*000c*/ 	.word	0x00000000
        /*0010*/ 	.short	0x0003
        /*0012*/ 	.short	0x0018
        /*0014*/ 	.byte	0x00, 0xf0, 0x21, 0x00


	//----- nvinfo : EIATTR_KPARAM_INFO
	.align		4
.L_13:
        /*0018*/ 	.byte	0x04, 0x17
        /*001a*/ 	.short	(.L_15 - .L_14)
.L_14:
        /*001c*/ 	.word	0x00000000
        /*0020*/ 	.short	0x0002
        /*0022*/ 	.short	0x0010
        /*0024*/ 	.byte	0x00, 0xf0, 0x11, 0x00


	//----- nvinfo : EIATTR_KPARAM_INFO
	.align		4
.L_15:
        /*0028*/ 	.byte	0x04, 0x17
        /*002a*/ 	.short	(.L_17 - .L_16)
.L_16:
        /*002c*/ 	.word	0x00000000
        /*0030*/ 	.short	0x0001
        /*0032*/ 	.short	0x0008
        /*0034*/ 	.byte	0x00, 0xf5, 0x21, 0x00


	//----- nvinfo : EIATTR_KPARAM_INFO
	.align		4
.L_17:
        /*0038*/ 	.byte	0x04, 0x17
        /*003a*/ 	.short	(.L_19 - .L_18)
.L_18:
        /*003c*/ 	.word	0x00000000
        /*0040*/ 	.short	0x0000
        /*0042*/ 	.short	0x0000
        /*0044*/ 	.byte	0x00, 0xf5, 0x21, 0x00


	//----- nvinfo : EIATTR_SPARSE_MMA_MASK
	.align		4
.L_19:
        /*0048*/ 	.byte	0x03, 0x50
        /*004a*/ 	.short	0x0000


	//----- nvinfo : EIATTR_MAXREG_COUNT
	.align		4
        /*004c*/ 	.byte	0x03, 0x1b
        /*004e*/ 	.short	0x00ff


	//----- nvinfo : EIATTR_MERCURY_ISA_VERSION
	.align		4
        /*0050*/ 	.byte	0x03, 0x5f
        /*0052*/ 	.short	0x0101


	//----- nvinfo : EIATTR_VRC_CTA_INIT_COUNT
	.align		4
        /*0054*/ 	.byte	0x02, 0x4a
	.zero		1
	.zero		1


	//----- nvinfo : EIATTR_EXIT_INSTR_OFFSETS
	.align		4
        /*0058*/ 	.byte	0x04, 0x1c
        /*005a*/ 	.short	(.L_21 - .L_20)


	//   ....[0]....
.L_20:
        /*005c*/ 	.word	0x000000a0


	//   ....[1]....
        /*0060*/ 	.word	0x00001250


	//   ....[2]....
        /*0064*/ 	.word	0x00001b80


	//   ....[3]....
        /*0068*/ 	.word	0x00002000


	//----- nvinfo : EIATTR_CRS_STACK_SIZE
	.align		4
.L_21:
        /*006c*/ 	.byte	0x04, 0x1e
        /*006e*/ 	.short	(.L_23 - .L_22)
.L_22:
        /*0070*/ 	.word	0x00000000


	//----- nvinfo : EIATTR_CBANK_PARAM_SIZE
	.align		4
.L_23:
        /*0074*/ 	.byte	0x03, 0x19
        /*0076*/ 	.short	0x0020


	//----- nvinfo : EIATTR_PARAM_CBANK
	.align		4
        /*0078*/ 	.byte	0x04, 0x0a
        /*007a*/ 	.short	(.L_25 - .L_24)
	.align		4
.L_24:
        /*007c*/ 	.word	index@(.nv.constant0._Z3SDHP8atomdescP10hist_entryid)
        /*0080*/ 	.short	0x0380
        /*0082*/ 	.short	0x0020


	//----- nvinfo : EIATTR_SW_WAR
	.align		4
.L_25:
        /*0084*/ 	.byte	0x04, 0x36
        /*0086*/ 	.short	(.L_27 - .L_26)
.L_26:
        /*0088*/ 	.word	0x00000008
.L_27:


//--------------------- .nv.callgraph             --------------------------
	.section	.nv.callgraph,"",@"SHT_CUDA_CALLGRAPH"
	.align	4
	.sectionentsize	8
	.align		4
        /*0000*/ 	.word	0x00000000
	.align		4
        /*0004*/ 	.word	0xffffffff
	.align		4
        /*0008*/ 	.word	0x00000000
	.align		4
        /*000c*/ 	.word	0xfffffffe
	.align		4
        /*0010*/ 	.word	0x00000000
	.align		4
        /*0014*/ 	.word	0xfffffffd
	.align		4
        /*0018*/ 	.word	0x00000000
	.align		4
        /*001c*/ 	.word	0xfffffffc


//--------------------- .text._Z3SDHP8atomdescP10hist_entryid --------------------------
	.section	.text._Z3SDHP8atomdescP10hist_entryid,"ax",@progbits
	.align	128
        .global         _Z3SDHP8atomdescP10hist_entryid
        .type           _Z3SDHP8atomdescP10hist_entryid,@function
        .size           _Z3SDHP8atomdescP10hist_entryid,(.L_x_45 - _Z3SDHP8atomdescP10hist_entryid)
        .other          _Z3SDHP8atomdescP10hist_entryid,@"STO_CUDA_ENTRY STV_DEFAULT"
_Z3SDHP8atomdescP10hist_entryid:
.text._Z3SDHP8atomdescP10hist_entryid:
[----:B------:R-:W-:Y:S01]  /*0000*/  LDC R1, c[0x0][0x37c] ;  /* 0x0000df00ff017b82 */ /* 0x000fe20000000800 */
[----:B------:R-:W0:Y:S07]  /*0010*/  S2R R4, SR_TID.X ;  /* 0x0000000000047919 */ /* 0x000e2e0000002100 */
[----:B------:R-:W1:Y:S01]  /*0020*/  S2UR UR4, SR_CTAID.X ;  /* 0x00000000000479c3 */ /* 0x000e620000002500 */
[----:B------:R-:W1:Y:S07]  /*0030*/  LDCU UR5, c[0x0][0x360] ;  /* 0x00006c00ff0577ac */ /* 0x000e6e0008000800 */
[----:B------:R-:W2:Y:S01]  /*0040*/  LDC R7, c[0x0][0x390] ;  /* 0x0000e400ff077b82 */ /* 0x000ea20000000800 */
[----:B-1----:R-:W-:-:S06]  /*0050*/  UIMAD UR4, UR4, UR5, URZ ;  /* 0x00000005040472a4 */ /* 0x002fcc000f8e02ff */
[----:B0-----:R-:W-:-:S04]  /*0060*/  VIADD R2, R4, UR4 ;  /* 0x0000000404027c36 */ /* 0x001fc80008000000 */
[----:B------:R-:W-:-:S05]  /*0070*/  VIADD R5, R2, 0x1 ;  /* 0x0000000102057836 */ /* 0x000fca0000000000 */
[----:B------:R-:W-:-:S04]  /*0080*/  VIMNMX R0, PT, PT, R2, R5, !PT ;  /* 0x0000000502007248 */ /* 0x000fc80007fe0100 */
[----:B--2---:R-:W-:-:S13]  /*0090*/  ISETP.GE.AND P0, PT, R0, R7, PT ;  /* 0x000000070000720c */ /* 0x004fda0003f06270 */
[----:B------:R-:W-:Y:S05]  /*00a0*/  @P0 EXIT ;  /* 0x000000000000094d */ /* 0x000fea0003800000 */
[----:B------:R-:W0:Y:S01]  /*00b0*/  LDC.64 R22, c[0x0][0x380] ;  /* 0x0000e000ff167b82 */ /* 0x000e220000000a00 */
[----:B------:R-:W-:Y:S01]  /*00c0*/  IADD3 R0, PT, PT, -R2, -0x2, R7 ;  /* 0xfffffffe02007810 */ /* 0x000fe20007ffe107 */
[----:B------:R-:W-:Y:S01]  /*00d0*/  ULOP3.LUT UR4, URZ, UR4, URZ, 0x33, !UPT ;  /* 0x00000004ff047292 */ /* 0x000fe2000f8e33ff */
[----:B------:R-:W-:Y:S01]  /*00e0*/  BSSY B1, `(.L_x_0) ;  /* 0x0000115000017945 */ /* 0x000fe20003800000 */
[----:B------:R-:W1:Y:S01]  /*00f0*/  LDCU.64 UR6, c[0x0][0x358] ;  /* 0x00006b00ff0677ac */ /* 0x000e620008000a00 */
[----:B------:R-:W-:-:S03]  /*0100*/  ISETP.GE.U32.AND P0, PT, R0, 0x3, PT ;  /* 0x000000030000780c */ /* 0x000fc60003f06070 */
[----:B------:R-:W2:Y:S01]  /*0110*/  LDC R3, c[0x0][0x39c] ;  /* 0x0000e700ff037b82 */ /* 0x000ea20000000800 */
[----:B------:R-:W3:Y:S01]  /*0120*/  LDCU UR5, c[0x0][0x398] ;  /* 0x00007300ff0577ac */ /* 0x000ee20008000800 */
[----:B------:R-:W-:Y:S01]  /*0130*/  IADD3 R4, PT, PT, -R4, UR4, R7 ;  /* 0x0000000404047c10 */ /* 0x000fe2000fffe107 */
[----:B------:R-:W4:Y:S01]  /*0140*/  LDCU UR8, c[0x0][0x39c] ;  /* 0x00007380ff0877ac */ /* 0x000f220008000800 */
[----:B0-----:R-:W-:-:S06]  /*0150*/  IMAD.WIDE R22, R2, 0x18, R22 ;  /* 0x0000001802167825 */ /* 0x001fcc00078e0216 */
[----:B-1-34-:R-:W-:Y:S05]  /*0160*/  @!P0 BRA `(.L_x_1) ;  /* 0x0000001000308947 */ /* 0x01afea0003800000 */
[----:B------:R-:W0:Y:S01]  /*0170*/  LDC.64 R20, c[0x0][0x398] ;  /* 0x0000e600ff147b82 */ /* 0x000e220000000a00 */
[----:B------:R-:W-:Y:S01]  /*0180*/  LOP3.LUT R6, R4, 0xfffffffc, RZ, 0xc0, !PT ;  /* 0xfffffffc04067812 */ /* 0x000fe200078ec0ff */
[----:B------:R-:W-:Y:S04]  /*0190*/  BSSY B0, `(.L_x_2) ;  /* 0x0000108000007945 */ /* 0x000fe80003800000 */
[----:B------:R-:W-:Y:S02]  /*01a0*/  IMAD.MOV R6, RZ, RZ, -R6 ;  /* 0x000000ffff067224 */ /* 0x000fe400078e0a06 */
[----:B------:R-:W1:Y:S08]  /*01b0*/  LDC.64 R18, c[0x0][0x388] ;  /* 0x0000e200ff127b82 */ /* 0x000e700000000a00 */
[----:B------:R-:W3:Y:S02]  /*01c0*/  LDC.64 R16, c[0x0][0x380] ;  /* 0x0000e000ff107b82 */ /* 0x000ee40000000a00 */
.L_x_19:
[----:B---3--:R-:W-:Y:S01]  /*01d0*/  IMAD.WIDE R14, R5, 0x18, R16 ;  /* 0x00000018050e7825 */ /* 0x008fe200078e0210 */
[----:B------:R-:W3:Y:S04]  /*01e0*/  LDG.E.64 R26, desc[UR6][R22.64+0x8] ;  /* 0x00000806161a7981 */ /* 0x000ee8000c1e1b00 */
[----:B------:R-:W3:Y:S04]  /*01f0*/  LDG.E.64 R28, desc[UR6][R14.64+0x8] ;  /* 0x000008060e1c7981 */ /* 0x000ee8000c1e1b00 */
[----:B----4-:R-:W4:Y:S04]  /*0200*/  LDG.E.64 R12, desc[UR6][R22.64] ;  /* 0x00000006160c7981 */ /* 0x010f28000c1e1b00 */
[----:B------:R-:W4:Y:S04]  /*0210*/  LDG.E.64 R24, desc[UR6][R14.64] ;  /* 0x000000060e187981 */ /* 0x000f28000c1e1b00 */
[----:B------:R-:W5:Y:S04]  /*0220*/  LDG.E.64 R8, desc[UR6][R22.64+0x10] ;  /* 0x0000100616087981 */ /* 0x000f68000c1e1b00 */
[----:B------:R-:W5:Y:S01]  /*0230*/  LDG.E.64 R10, desc[UR6][R14.64+0x10] ;  /* 0x000010060e0a7981 */ /* 0x000f62000c1e1b00 */
[----:B------:R-:W-:Y:S05]  /*0240*/  YIELD ;  /* 0x0000000000007946 */ /* 0x000fea0003800000 */
[----:B------:R-:W-:Y:S01]  /*0250*/  BSSY.RECONVERGENT B2, `(.L_x_3) ;  /* 0x000001d000027945 */ /* 0x000fe20003800200 */
[----:B---3--:R-:W-:-:S02]  /*0260*/  DADD R26, R26, -R28 ;  /* 0x000000001a1a7229 */ /* 0x008fc4000000081c */
[----:B----4-:R-:W-:-:S06]  /*0270*/  DADD R12, R12, -R24 ;  /* 0x000000000c0c7229 */ /* 0x010fcc0000000818 */
[----:B------:R-:W-:Y:S02]  /*0280*/  DMUL R26, R26, R26 ;  /* 0x0000001a1a1a7228 */ /* 0x000fe40000000000 */
[----:B-----5:R-:W-:-:S06]  /*0290*/  DADD R8, R8, -R10 ;  /* 0x0000000008087229 */ /* 0x020fcc000000080a */
[----:B------:R-:W-:Y:S01]  /*02a0*/  DFMA R12, R12, R12, R26 ;  /* 0x0000000c0c0c722b */ /* 0x000fe2000000001a */
[----:B------:R-:W-:Y:S02]  /*02b0*/  IMAD.MOV.U32 R10, RZ, RZ, 0x0 ;  /* 0x00000000ff0a7424 */ /* 0x000fe400078e00ff */
[----:B------:R-:W-:-:S05]  /*02c0*/  IMAD.MOV.U32 R11, RZ, RZ, 0x3fd80000 ;  /* 0x3fd80000ff0b7424 */ /* 0x000fca00078e00ff */
[----:B------:R-:W-:-:S06]  /*02d0*/  DFMA R12, R8, R8, R12 ;  /* 0x00000008080c722b */ /* 0x000fcc000000000c */
[----:B------:R-:W3:Y:S04]  /*02e0*/  MUFU.RSQ64H R27, R13 ;  /* 0x0000000d001b7308 */ /* 0x000ee80000001c00 */
[----:B------:R-:W-:-:S04]  /*02f0*/  IADD3 R26, PT, PT, R13, -0x3500000, RZ ;  /* 0xfcb000000d1a7810 */ /* 0x000fc80007ffe0ff */
[----:B------:R-:W-:Y:S02]  /*0300*/  ISETP.GE.U32.AND P0, PT, R26, 0x7ca00000, PT ;  /* 0x7ca000001a00780c */ /* 0x000fe40003f06070 */
[----:B---3--:R-:W-:-:S08]  /*0310*/  DMUL R8, R26, R26 ;  /* 0x0000001a1a087228 */ /* 0x008fd00000000000 */
[----:B------:R-:W-:-:S08]  /*0320*/  DFMA R8, R12, -R8, 1 ;  /* 0x3ff000000c08742b */ /* 0x000fd00000000808 */
[----:B------:R-:W-:Y:S02]  /*0330*/  DFMA R10, R8, R10, 0.5 ;  /* 0x3fe00000080a742b */ /* 0x000fe4000000000a */
[----:B------:R-:W-:-:S08]  /*0340*/  DMUL R8, R26, R8 ;  /* 0x000000081a087228 */ /* 0x000fd00000000000 */
[----:B------:R-:W-:-:S08]  /*0350*/  DFMA R30, R10, R8, R26 ;  /* 0x000000080a1e722b */ /* 0x000fd0000000001a */
[----:B------:R-:W-:Y:S02]  /*0360*/  DMUL R8, R12, R30 ;  /* 0x0000001e0c087228 */ /* 0x000fe40000000000 */
[----:B------:R-:W-:Y:S01]  /*0370*/  VIADD R11, R31, 0xfff00000 ;  /* 0xfff000001f0b7836 */ /* 0x000fe20000000000 */
[----:B------:R-:W-:-:S05]  /*0380*/  MOV R10, R30 ;  /* 0x0000001e000a7202 */ /* 0x000fca0000000f00 */
[----:B------:R-:W-:-:S08]  /*0390*/  DFMA R24, R8, -R8, R12 ;  /* 0x800000080818722b */ /* 0x000fd0000000000c */
[----:B------:R-:W-:Y:S01]  /*03a0*/  DFMA R28, R24, R10, R8 ;  /* 0x0000000a181c722b */ /* 0x000fe20000000008 */
[----:B------:R-:W-:Y:S10]  /*03b0*/  @!P0 BRA `(.L_x_4) ;  /* 0x0000000000188947 */ /* 0x000ff40003800000 */
[----:B------:R-:W-:Y:S01]  /*03c0*/  IMAD.MOV.U32 R10, RZ, RZ, R8 ;  /* 0x000000ffff0a7224 */ /* 0x000fe200078e0008 */
[----:B------:R-:W-:Y:S01]  /*03d0*/  MOV R8, R26 ;  /* 0x0000001a00087202 */ /* 0x000fe20000000f00 */
[----:B------:R-:W-:Y:S01]  /*03e0*/  IMAD.MOV.U32 R0, RZ, RZ, R30 ;  /* 0x000000ffff007224 */ /* 0x000fe200078e001e */
[----:B------:R-:W-:Y:S01]  /*03f0*/  MOV R26, 0x420 ;  /* 0x00000420001a7802 */ /* 0x000fe20000000f00 */
[----:B------:R-:W-:-:S07]  /*0400*/  IMAD.MOV.U32 R7, RZ, RZ, R13 ;  /* 0x000000ffff077224 */ /* 0x000fce00078e000d */
[----:B012---:R-:W-:Y:S05]  /*0410*/  CALL.REL.NOINC `($__internal_1_$__cuda_sm20_dsqrt_rn_f64_mediumpath_v1) ;  /* 0x0000002000747944 */ /* 0x007fea0003c00000 */
.L_x_4:
[----:B------:R-:W-:Y:S05]  /*0420*/  BSYNC.RECONVERGENT B2 ;  /* 0x0000000000027941 */ /* 0x000fea0003800200 */
.L_x_3:
[----:B------:R-:W0:Y:S01]  /*0430*/  MUFU.RCP64H R9, UR8 ;  /* 0x0000000800097d08 */ /* 0x000e220008001800 */
[----:B------:R-:W-:Y:S01]  /*0440*/  IMAD.MOV.U32 R8, RZ, RZ, 0x1 ;  /* 0x00000001ff087424 */ /* 0x000fe200078e00ff */
[----:B------:R-:W-:Y:S01]  /*0450*/  FSETP.GEU.AND P1, PT, |R29|, 6.5827683646048100446e-37, PT ;  /* 0x036000001d00780b */ /* 0x000fe20003f2e200 */
[----:B------:R-:W-:Y:S04]  /*0460*/  BSSY.RECONVERGENT B2, `(.L_x_5) ;  /* 0x0000011000027945 */ /* 0x000fe80003800200 */
[----:B0-----:R-:W-:-:S08]  /*0470*/  DFMA R10, R8, -R20, 1 ;  /* 0x3ff00000080a742b */ /* 0x001fd00000000814 */
[----:B------:R-:W-:-:S08]  /*0480*/  DFMA R10, R10, R10, R10 ;  /* 0x0000000a0a0a722b */ /* 0x000fd0000000000a */
[----:B------:R-:W-:-:S08]  /*0490*/  DFMA R10, R8, R10, R8 ;  /* 0x0000000a080a722b */ /* 0x000fd00000000008 */
[----:B------:R-:W-:-:S08]  /*04a0*/  DFMA R8, R10, -R20, 1 ;  /* 0x3ff000000a08742b */ /* 0x000fd00000000814 */
[----:B------:R-:W-:-:S08]  /*04b0*/  DFMA R8, R10, R8, R10 ;  /* 0x000000080a08722b */ /* 0x000fd0000000000a */
[----:B------:R-:W-:-:S08]  /*04c0*/  DMUL R10, R8, R28 ;  /* 0x0000001c080a7228 */ /* 0x000fd00000000000 */
[----:B------:R-:W-:-:S08]  /*04d0*/  DFMA R12, R10, -R20, R28 ;  /* 0x800000140a0c722b */ /* 0x000fd0000000001c */
[----:B------:R-:W-:-:S10]  /*04e0*/  DFMA R8, R8, R12, R10 ;  /* 0x0000000c0808722b */ /* 0x000fd4000000000a */
[----:B------:R-:W-:-:S05]  /*04f0*/  FFMA R0, RZ, UR8, R9 ;  /* 0x00000008ff007c23 */ /* 0x000fca0008000009 */
[----:B------:R-:W-:-:S13]  /*0500*/  FSETP.GT.AND P0, PT, |R0|, 1.469367938527859385e-39, PT ;  /* 0x001000000000780b */ /* 0x000fda0003f04200 */
[----:B------:R-:W-:Y:S05]  /*0510*/  @P0 BRA P1, `(.L_x_6) ;  /* 0x0000000000140947 */ /* 0x000fea0000800000 */
[----:B------:R-:W-:Y:S01]  /*0520*/  IMAD.MOV.U32 R8, RZ, RZ, R28 ;  /* 0x000000ffff087224 */ /* 0x000fe200078e001c */
[----:B------:R-:W-:-:S07]  /*0530*/  MOV R0, 0x550 ;  /* 0x0000055000007802 */ /* 0x000fce0000000f00 */
[----:B-12---:R-:W-:Y:S05]  /*0540*/  CALL.REL.NOINC `($__internal_0_$__cuda_sm20_div_rn_f64_full) ;  /* 0x0000001800b07944 */ /* 0x006fea0003c00000 */
[----:B------:R-:W-:Y:S01]  /*0550*/  IMAD.MOV.U32 R8, RZ, RZ, R26 ;  /* 0x000000ffff087224 */ /* 0x000fe200078e001a */
[----:B------:R-:W-:-:S07]  /*0560*/  MOV R9, R27 ;  /* 0x0000001b00097202 */ /* 0x000fce0000000f00 */
.L_x_6:
[----:B------:R-:W-:Y:S05]  /*0570*/  BSYNC.RECONVERGENT B2 ;  /* 0x0000000000027941 */ /* 0x000fea0003800200 */
.L_x_5:
[----:B------:R-:W1:Y:S01]  /*0580*/  F2I.F64.TRUNC R25, R8 ;  /* 0x0000000800197311 */ /* 0x000e62000030d100 */
[----:B------:R-:W-:Y:S02]  /*0590*/  IMAD.MOV.U32 R34, RZ, RZ, 0x1 ;  /* 0x00000001ff227424 */ /* 0x000fe400078e00ff */
[----:B------:R-:W-:Y:S02]  /*05a0*/  IMAD.MOV.U32 R35, RZ, RZ, 0x0 ;  /* 0x00000000ff237424 */ /* 0x000fe400078e00ff */
[----:B-1----:R-:W-:-:S05]  /*05b0*/  IMAD.WIDE R24, R25, 0x8, R18 ;  /* 0x0000000819187825 */ /* 0x002fca00078e0212 */
[----:B------:R0:W-:Y:S04]  /*05c0*/  REDG.E.ADD.64.STRONG.GPU desc[UR6][R24.64], R34 ;  /* 0x000000221800798e */ /* 0x0001e8000c12e506 */
[----:B------:R-:W3:Y:S04]  /*05d0*/  LDG.E.64 R30, desc[UR6][R22.64+0x8] ;  /* 0x00000806161e7981 */ /* 0x000ee8000c1e1b00 */
[----:B------:R-:W3:Y:S04]  /*05e0*/  LDG.E.64 R32, desc[UR6][R14.64+0x20] ;  /* 0x000020060e207981 */ /* 0x000ee8000c1e1b00 */
[----:B------:R-:W4:Y:S04]  /*05f0*/  LDG.E.64 R26, desc[UR6][R22.64] ;  /* 0x00000006161a7981 */ /* 0x000f28000c1e1b00 */
[----:B------:R-:W4:Y:S04]  /*0600*/  LDG.E.64 R28, desc[UR6][R14.64+0x18] ;  /* 0x000018060e1c7981 */ /* 0x000f28000c1e1b00 */
[----:B------:R-:W5:Y:S04]  /*0610*/  LDG.E.64 R10, desc[UR6][R22.64+0x10] ;  /* 0x00001006160a7981 */ /* 0x000f68000c1e1b00 */
[----:B------:R-:W5:Y:S01]  /*0620*/  LDG.E.64 R12, desc[UR6][R14.64+0x28] ;  /* 0x000028060e0c7981 */ /* 0x000f62000c1e1b00 */
[----:B------:R-:W-:Y:S01]  /*0630*/  BSSY.RECONVERGENT B2, `(.L_x_7) ;  /* 0x000001e000027945 */ /* 0x000fe20003800200 */
[----:B---3--:R-:W-:-:S02]  /*0640*/  DADD R30, R30, -R32 ;  /* 0x000000001e1e7229 */ /* 0x008fc40000000820 */
[----:B----4-:R-:W-:-:S06]  /*0650*/  DADD R26, R26, -R28 ;  /* 0x000000001a1a7229 */ /* 0x010fcc000000081c */
[----:B------:R-:W-:Y:S02]  /*0660*/  DMUL R30, R30, R30 ;  /* 0x0000001e1e1e7228 */ /* 0x000fe40000000000 */
[----:B-----5:R-:W-:-:S06]  /*0670*/  DADD R10, R10, -R12 ;  /* 0x000000000a0a7229 */ /* 0x020fcc000000080c */
[----:B------:R-:W-:Y:S01]  /*0680*/  DFMA R26, R26, R26, R30 ;  /* 0x0000001a1a1a722b */ /* 0x000fe2000000001e */
[----:B------:R-:W-:Y:S01]  /*0690*/  MOV R12, 0x0 ;  /* 0x00000000000c7802 */ /* 0x000fe20000000f00 */
[----:B------:R-:W-:-:S06]  /*06a0*/  IMAD.MOV.U32 R13, RZ, RZ, 0x3fd80000 ;  /* 0x3fd80000ff0d7424 */ /* 0x000fcc00078e00ff */
[----:B------:R-:W-:-:S06]  /*06b0*/  DFMA R26, R10, R10, R26 ;  /* 0x0000000a0a1a722b */ /* 0x000fcc000000001a */
[----:B------:R-:W1:Y:S04]  /*06c0*/  MUFU.RSQ64H R9, R27 ;  /* 0x0000001b00097308 */ /* 0x000e680000001c00 */
[----:B------:R-:W-:-:S05]  /*06d0*/  VIADD R8, R27, 0xfcb00000 ;  /* 0xfcb000001b087836 */ /* 0x000fca0000000000 */
[----:B------:R-:W-:Y:S01]  /*06e0*/  ISETP.GE.U32.AND P0, PT, R8, 0x7ca00000, PT ;  /* 0x7ca000000800780c */ /* 0x000fe20003f06070 */
[----:B-1----:R-:W-:-:S08]  /*06f0*/  DMUL R10, R8, R8 ;  /* 0x00000008080a7228 */ /* 0x002fd00000000000 */
[----:B------:R-:W-:-:S08]  /*0700*/  DFMA R10, R26, -R10, 1 ;  /* 0x3ff000001a0a742b */ /* 0x000fd0000000080a */
[----:B------:R-:W-:Y:S02]  /*0710*/  DFMA R12, R10, R12, 0.5 ;  /* 0x3fe000000a0c742b */ /* 0x000fe4000000000c */
[----:B------:R-:W-:-:S08]  /*0720*/  DMUL R10, R8, R10 ;  /* 0x0000000a080a7228 */ /* 0x000fd00000000000 */
[----:B------:R-:W-:-:S08]  /*0730*/  DFMA R30, R12, R10, R8 ;  /* 0x0000000a0c1e722b */ /* 0x000fd00000000008 */
[----:B------:R-:W-:Y:S02]  /*0740*/  DMUL R10, R26, R30 ;  /* 0x0000001e1a0a7228 */ /* 0x000fe40000000000 */
[----:B------:R-:W-:Y:S02]  /*0750*/  VIADD R13, R31, 0xfff00000 ;  /* 0xfff000001f0d7836 */ /* 0x000fe40000000000 */
[----:B------:R-:W-:-:S04]  /*0760*/  IMAD.MOV.U32 R12, RZ, RZ, R30 ;  /* 0x000000ffff0c7224 */ /* 0x000fc800078e001e */
[----:B0-----:R-:W-:-:S08]  /*0770*/  DFMA R24, R10, -R10, R26 ;  /* 0x8000000a0a18722b */ /* 0x001fd0000000001a */
[----:B------:R-:W-:Y:S01]  /*0780*/  DFMA R28, R24, R12, R10 ;  /* 0x0000000c181c722b */ /* 0x000fe2000000000a */
[----:B------:R-:W-:Y:S10]  /*0790*/  @!P0 BRA `(.L_x_8) ;  /* 0x00000000001c8947 */ /* 0x000ff40003800000 */
[----:B------:R-:W-:Y:S01]  /*07a0*/  IMAD.MOV.U32 R12, RZ, RZ, R26 ;  /* 0x000000ffff0c7224 */ /* 0x000fe200078e001a */
[----:B------:R-:W-:Y:S01]  /*07b0*/  MOV R0, R30 ;  /* 0x0000001e00007202 */ /* 0x000fe20000000f00 */
[----:B------:R-:W-:Y:S01]  /*07c0*/  IMAD.MOV.U32 R9, RZ, RZ, R11 ;  /* 0x000000ffff097224 */ /* 0x000fe200078e000b */
[----:B------:R-:W-:Y:S01]  /*07d0*/  MOV R11, R13 ;  /* 0x0000000d000b7202 */ /* 0x000fe20000000f00 */
[----:B------:R-:W-:Y:S01]  /*07e0*/  IMAD.MOV.U32 R7, RZ, RZ, R27 ;  /* 0x000000ffff077224 */ /* 0x000fe200078e001b */
[----:B------:R-:W-:-:S07]  /*07f0*/  MOV R26, 0x810 ;  /* 0x00000810001a7802 */ /* 0x000fce0000000f00 */
[----:B--2---:R-:W-:Y:S05]  /*0800*/  CALL.REL.NOINC `($__internal_1_$__cuda_sm20_dsqrt_rn_f64_mediumpath_v1) ;  /* 0x0000001c00787944 */ /* 0x004fea0003c00000 */
.L_x_8:
[----:B------:R-:W-:Y:S05]  /*0810*/  BSYNC.RECONVERGENT B2 ;  /* 0x0000000000027941 */ /* 0x000fea0003800200 */
.L_x_7:
        /* <DEDUP_REMOVED lines=17> */
[----:B--2---:R-:W-:Y:S05]  /*0930*/  CALL.REL.NOINC `($__internal_0_$__cuda_sm20_div_rn_f64_full) ;  /* 0x0000001400b47944 */ /* 0x004fea0003c00000 */
[----:B------:R-:W-:Y:S01]  /*0940*/  IMAD.MOV.U32 R8, RZ, RZ, R26 ;  /* 0x000000ffff087224 */ /* 0x000fe200078e001a */
[----:B------:R-:W-:-:S07]  /*0950*/  MOV R9, R27 ;  /* 0x0000001b00097202 */ /* 0x000fce0000000f00 */
.L_x_10:
[----:B------:R-:W-:Y:S05]  /*0960*/  BSYNC.RECONVERGENT B2 ;  /* 0x0000000000027941 */ /* 0x000fea0003800200 */
.L_x_9:
[----:B------:R-:W0:Y:S01]  /*0970*/  F2I.F64.TRUNC R25, R8 ;  /* 0x0000000800197311 */ /* 0x000e22000030d100 */
[----:B------:R-:W-:Y:S02]  /*0980*/  IMAD.MOV.U32 R34, RZ, RZ, 0x1 ;  /* 0x00000001ff227424 */ /* 0x000fe400078e00ff */
[----:B------:R-:W-:Y:S02]  /*0990*/  IMAD.MOV.U32 R35, RZ, RZ, 0x0 ;  /* 0x00000000ff237424 */ /* 0x000fe400078e00ff */
[----:B0-----:R-:W-:-:S05]  /*09a0*/  IMAD.WIDE R24, R25, 0x8, R18 ;  /* 0x0000000819187825 */ /* 0x001fca00078e0212 */
        /* <DEDUP_REMOVED lines=37> */
.L_x_12:
[----:B------:R-:W-:Y:S05]  /*0c00*/  BSYNC.RECONVERGENT B2 ;  /* 0x0000000000027941 */ /* 0x000fea0003800200 */
.L_x_11:
        /* <DEDUP_REMOVED lines=20> */
.L_x_14:
[----:B------:R-:W-:Y:S05]  /*0d50*/  BSYNC.RECONVERGENT B2 ;  /* 0x0000000000027941 */ /* 0x000fea0003800200 */
.L_x_13:
        /* <DEDUP_REMOVED lines=9> */
[----:B------:R1:W5:Y:S04]  /*0df0*/  LDG.E.64 R32, desc[UR6][R14.64+0x58] ;  /* 0x000058060e207981 */ /* 0x000368000c1e1b00 */
[----:B------:R-:W5:Y:S01]  /*0e00*/  LDG.E.64 R30, desc[UR6][R22.64+0x10] ;  /* 0x00001006161e7981 */ /* 0x000f62000c1e1b00 */
[----:B------:R-:W-:Y:S01]  /*0e10*/  BSSY.RECONVERGENT B2, `(.L_x_15) ;  /* 0x000001f000027945 */ /* 0x000fe20003800200 */
[----:B-1----:R-:W-:Y:S01]  /*0e20*/  MOV R14, 0x0 ;  /* 0x00000000000e7802 */ /* 0x002fe20000000f00 */
[----:B------:R-:W-:Y:S01]  /*0e30*/  IMAD.MOV.U32 R15, RZ, RZ, 0x3fd80000 ;  /* 0x3fd80000ff0f7424 */ /* 0x000fe200078e00ff */
[----:B---3--:R-:W-:-:S02]  /*0e40*/  DADD R26, R26, -R28 ;  /* 0x000000001a1a7229 */ /* 0x008fc4000000081c */
[----:B----4-:R-:W-:-:S06]  /*0e50*/  DADD R12, R12, -R24 ;  /* 0x000000000c0c7229 */ /* 0x010fcc0000000818 */
[----:B------:R-:W-:Y:S02]  /*0e60*/  DMUL R26, R26, R26 ;  /* 0x0000001a1a1a7228 */ /* 0x000fe40000000000 */
[----:B-----5:R-:W-:-:S06]  /*0e70*/  DADD R30, R30, -R32 ;  /* 0x000000001e1e7229 */ /* 0x020fcc0000000820 */
[----:B------:R-:W-:-:S08]  /*0e80*/  DFMA R12, R12, R12, R26 ;  /* 0x0000000c0c0c722b */ /* 0x000fd0000000001a */
[----:B------:R-:W-:-:S06]  /*0e90*/  DFMA R12, R30, R30, R12 ;  /* 0x0000001e1e0c722b */ /* 0x000fcc000000000c */
[----:B------:R-:W0:Y:S04]  /*0ea0*/  MUFU.RSQ64H R9, R13 ;  /* 0x0000000d00097308 */ /* 0x000e280000001c00 */
[----:B------:R-:W-:-:S05]  /*0eb0*/  VIADD R8, R13, 0xfcb00000 ;  /* 0xfcb000000d087836 */ /* 0x000fca0000000000 */
[----:B------:R-:W-:Y:S01]  /*0ec0*/  ISETP.GE.U32.AND P0, PT, R8, 0x7ca00000, PT ;  /* 0x7ca000000800780c */ /* 0x000fe20003f06070 */
[----:B0-----:R-:W-:-:S08]  /*0ed0*/  DMUL R10, R8, R8 ;  /* 0x00000008080a7228 */ /* 0x001fd00000000000 */
[----:B------:R-:W-:-:S08]  /*0ee0*/  DFMA R10, R12, -R10, 1 ;  /* 0x3ff000000c0a742b */ /* 0x000fd0000000080a */
[----:B------:R-:W-:Y:S02]  /*0ef0*/  DFMA R14, R10, R14, 0.5 ;  /* 0x3fe000000a0e742b */ /* 0x000fe4000000000e */
[----:B------:R-:W-:-:S08]  /*0f00*/  DMUL R10, R8, R10 ;  /* 0x0000000a080a7228 */ /* 0x000fd00000000000 */
[----:B------:R-:W-:-:S08]  /*0f10*/  DFMA R28, R14, R10, R8 ;  /* 0x0000000a0e1c722b */ /* 0x000fd00000000008 */
[----:B------:R-:W-:Y:S02]  /*0f20*/  DMUL R14, R12, R28 ;  /* 0x0000001c0c0e7228 */ /* 0x000fe40000000000 */
[----:B------:R-:W-:Y:S02]  /*0f30*/  VIADD R11, R29, 0xfff00000 ;  /* 0xfff000001d0b7836 */ /* 0x000fe40000000000 */
[----:B------:R-:W-:-:S04]  /*0f40*/  IMAD.MOV.U32 R10, RZ, RZ, R28 ;  /* 0x000000ffff0a7224 */ /* 0x000fc800078e001c */
[----:B------:R-:W-:-:S08]  /*0f50*/  DFMA R24, R14, -R14, R12 ;  /* 0x8000000e0e18722b */ /* 0x000fd0000000000c */
[----:B------:R-:W-:Y:S01]  /*0f60*/  DFMA R26, R24, R10, R14 ;  /* 0x0000000a181a722b */ /* 0x000fe2000000000e */
[----:B------:R-:W-:Y:S10]  /*0f70*/  @!P0 BRA `(.L_x_16) ;  /* 0x0000000000208947 */ /* 0x000ff40003800000 */
[----:B------:R-:W-:Y:S01]  /*0f80*/  MOV R0, R28 ;  /* 0x0000001c00007202 */ /* 0x000fe20000000f00 */
[----:B------:R-:W-:Y:S01]  /*0f90*/  IMAD.MOV.U32 R7, RZ, RZ, R13 ;  /* 0x000000ffff077224 */ /* 0x000fe200078e000d */
[----:B------:R-:W-:Y:S01]  /*0fa0*/  MOV R26, 0xfe0 ;  /* 0x00000fe0001a7802 */ /* 0x000fe20000000f00 */
[----:B------:R-:W-:Y:S02]  /*0fb0*/  IMAD.MOV.U32 R10, RZ, RZ, R14 ;  /* 0x000000ffff0a7224 */ /* 0x000fe400078e000e */
[----:B------:R-:W-:-:S07]  /*0fc0*/  IMAD.MOV.U32 R9, RZ, RZ, R15 ;  /* 0x000000ffff097224 */ /* 0x000fce00078e000f */
[----:B--2---:R-:W-:Y:S05]  /*0fd0*/  CALL.REL.NOINC `($__internal_1_$__cuda_sm20_dsqrt_rn_f64_mediumpath_v1) ;  /* 0x0000001400847944 */ /* 0x004fea0003c00000 */
[----:B------:R-:W-:Y:S01]  /*0fe0*/  MOV R26, R28 ;  /* 0x0000001c001a7202 */ /* 0x000fe20000000f00 */
[----:B------:R-:W-:-:S07]  /*0ff0*/  IMAD.MOV.U32 R27, RZ, RZ, R29 ;  /* 0x000000ffff1b7224 */ /* 0x000fce00078e001d */
.L_x_16:
[----:B------:R-:W-:Y:S05]  /*1000*/  BSYNC.RECONVERGENT B2 ;  /* 0x0000000000027941 */ /* 0x000fea0003800200 */
.L_x_15:
        /* <DEDUP_REMOVED lines=16> */
[----:B------:R-:W-:Y:S02]  /*1110*/  MOV R29, R27 ;  /* 0x0000001b001d7202 */ /* 0x000fe40000000f00 */
[----:B------:R-:W-:-:S07]  /*1120*/  MOV R0, 0x1140 ;  /* 0x0000114000007802 */ /* 0x000fce0000000f00 */
[----:B--2---:R-:W-:Y:S05]  /*1130*/  CALL.REL.NOINC `($__internal_0_$__cuda_sm20_div_rn_f64_full) ;  /* 0x0000000c00b47944 */ /* 0x004fea0003c00000 */
[----:B------:R-:W-:Y:S02]  /*1140*/  IMAD.MOV.U32 R8, RZ, RZ, R26 ;  /* 0x000000ffff087224 */ /* 0x000fe400078e001a */
[----:B------:R-:W-:-:S07]  /*1150*/  IMAD.MOV.U32 R9, RZ, RZ, R27 ;  /* 0x000000ffff097224 */ /* 0x000fce00078e001b */
.L_x_18:
[----:B------:R-:W-:Y:S05]  /*1160*/  BSYNC.RECONVERGENT B2 ;  /* 0x0000000000027941 */ /* 0x000fea0003800200 */
.L_x_17:
[----:B------:R-:W0:Y:S01]  /*1170*/  F2I.F64.TRUNC R11, R8 ;  /* 0x00000008000b7311 */ /* 0x000e22000030d100 */
[----:B------:R-:W-:Y:S01]  /*1180*/  VIADD R6, R6, 0x4 ;  /* 0x0000000406067836 */ /* 0x000fe20000000000 */
[----:B------:R-:W-:Y:S01]  /*1190*/  MOV R13, 0x0 ;  /* 0x00000000000d7802 */ /* 0x000fe20000000f00 */
[----:B------:R-:W-:-:S03]  /*11a0*/  IMAD.MOV.U32 R12, RZ, RZ, 0x1 ;  /* 0x00000001ff0c7424 */ /* 0x000fc600078e00ff */
[----:B------:R-:W-:Y:S01]  /*11b0*/  ISETP.NE.AND P0, PT, R6, RZ, PT ;  /* 0x000000ff0600720c */ /* 0x000fe20003f05270 */
[----:B------:R-:W-:Y:S02]  /*11c0*/  VIADD R5, R5, 0x4 ;  /* 0x0000000405057836 */ /* 0x000fe40000000000 */
[----:B0-----:R-:W-:-:S05]  /*11d0*/  IMAD.WIDE R10, R11, 0x8, R18 ;  /* 0x000000080b0a7825 */ /* 0x001fca00078e0212 */
[----:B------:R4:W-:Y:S01]  /*11e0*/  REDG.E.ADD.64.STRONG.GPU desc[UR6][R10.64], R12 ;  /* 0x0000000c0a00798e */ /* 0x0009e2000c12e506 */
[----:B------:R-:W-:-:S04]  /*11f0*/  VIADD R2, R2, 0x4 ;  /* 0x0000000402027836 */ /* 0x000fc80000000000 */
[----:B------:R-:W-:Y:S05]  /*1200*/  @P0 BRA `(.L_x_19) ;  /* 0xffffffec00f00947 */ /* 0x000fea000383ffff */
[----:B------:R-:W-:Y:S05]  /*1210*/  BSYNC B0 ;  /* 0x0000000000007941 */ /* 0x000fea0003800000 */
.L_x_2:
[----:B------:R-:W-:-:S07]  /*1220*/  IADD3 R5, PT, PT, R2, 0x1, RZ ;  /* 0x0000000102057810 */ /* 0x000fce0007ffe0ff */
.L_x_1:
[----:B------:R-:W-:Y:S05]  /*1230*/  BSYNC B1 ;  /* 0x0000000000017941 */ /* 0x000fea0003800000 */
.L_x_0:
[----:B------:R-:W-:-:S13]  /*1240*/  LOP3.LUT P0, R0, R4, 0x3, RZ, 0xc0, !PT ;  /* 0x0000000304007812 */ /* 0x000fda000780c0ff */
[----:B------:R-:W-:Y:S05]  /*1250*/  @!P0 EXIT ;  /* 0x000000000000894d */ /* 0x000fea0003800000 */
[----:B------:R-:W-:Y:S01]  /*1260*/  ISETP.NE.AND P0, PT, R0, 0x1, PT ;  /* 0x000000010000780c */ /* 0x000fe20003f05270 */
[----:B------:R-:W-:-:S12]  /*1270*/  BSSY.RECONVERGENT B0, `(.L_x_20) ;  /* 0x000008e000007945 */ /* 0x000fd80003800200 */
[----:B------:R-:W-:Y:S05]  /*1280*/  @!P0 BRA `(.L_x_21) ;  /* 0x0000000800308947 */ /* 0x000fea0003800000 */
[----:B------:R-:W0:Y:S01]  /*1290*/  LDC.64 R14, c[0x0][0x380] ;  /* 0x0000e000ff0e7b82 */ /* 0x000e220000000a00 */
[----:B----4-:R-:W3:Y:S04]  /*12a0*/  LDG.E.64 R10, desc[UR6][R22.64+0x8] ;  /* 0x00000806160a7981 */ /* 0x010ee8000c1e1b00 */
[----:B------:R-:W4:Y:S04]  /*12b0*/  LDG.E.64 R6, desc[UR6][R22.64] ;  /* 0x0000000616067981 */ /* 0x000f28000c1e1b00 */
[----:B------:R-:W5:Y:S01]  /*12c0*/  LDG.E.64 R16, desc[UR6][R22.64+0x10] ;  /* 0x0000100616107981 */ /* 0x000f62000c1e1b00 */
[----:B0-----:R-:W-:-:S05]  /*12d0*/  IMAD.WIDE R14, R5, 0x18, R14 ;  /* 0x00000018050e7825 */ /* 0x001fca00078e020e */
[----:B------:R-:W3:Y:S04]  /*12e0*/  LDG.E.64 R12, desc[UR6][R14.64+0x8] ;  /* 0x000008060e0c7981 */ /* 0x000ee8000c1e1b00 */
[----:B------:R-:W4:Y:S04]  /*12f0*/  LDG.E.64 R8, desc[UR6][R14.64] ;  /* 0x000000060e087981 */ /* 0x000f28000c1e1b00 */
[----:B------:R-:W5:Y:S01]  /*1300*/  LDG.E.64 R18, desc[UR6][R14.64+0x10] ;  /* 0x000010060e127981 */ /* 0x000f62000c1e1b00 */
[----:B------:R-:W-:Y:S01]  /*1310*/  BSSY.RECONVERGENT B1, `(.L_x_22) ;  /* 0x000001f000017945 */ /* 0x000fe20003800200 */
[----:B---3--:R-:W-:-:S02]  /*1320*/  DADD R10, R10, -R12 ;  /* 0x000000000a0a7229 */ /* 0x008fc4000000080c */
[----:B----4-:R-:W-:-:S06]  /*1330*/  DADD R6, R6, -R8 ;  /* 0x0000000006067229 */ /* 0x010fcc0000000808 */
[----:B------:R-:W-:Y:S02]  /*1340*/  DMUL R10, R10, R10 ;  /* 0x0000000a0a0a7228 */ /* 0x000fe40000000000 */
[----:B-----5:R-:W-:-:S06]  /*1350*/  DADD R16, R16, -R18 ;  /* 0x0000000010107229 */ /* 0x020fcc0000000812 */
[----:B------:R-:W-:-:S08]  /*1360*/  DFMA R6, R6, R6, R10 ;  /* 0x000000060606722b */ /* 0x000fd0000000000a */
[----:B------:R-:W-:-:S06]  /*1370*/  DFMA R6, R16, R16, R6 ;  /* 0x000000101006722b */ /* 0x000fcc0000000006 */
[----:B------:R-:W0:Y:S04]  /*1380*/  MUFU.RSQ64H R9, R7 ;  /* 0x0000000700097308 */ /* 0x000e280000001c00 */
[----:B------:R-:W-:Y:S02]  /*1390*/  VIADD R8, R7, 0xfcb00000 ;  /* 0xfcb0000007087836 */ /* 0x000fe40000000000 */
[----:B------:R-:W-:-:S04]  /*13a0*/  IMAD.MOV.U32 R12, RZ, RZ, 0x0 ;  /* 0x00000000ff0c7424 */ /* 0x000fc800078e00ff */
[----:B0-----:R-:W-:Y:S01]  /*13b0*/  DMUL R10, R8, R8 ;  /* 0x00000008080a7228 */ /* 0x001fe20000000000 */
[----:B------:R-:W-:-:S07]  /*13c0*/  IMAD.MOV.U32 R13, RZ, RZ, 0x3fd80000 ;  /* 0x3fd80000ff0d7424 */ /* 0x000fce00078e00ff */
[----:B------:R-:W-:-:S08]  /*13d0*/  DFMA R10, R6, -R10, 1 ;  /* 0x3ff00000060a742b */ /* 0x000fd0000000080a */
[----:B------:R-:W-:Y:S02]  /*13e0*/  DFMA R12, R10, R12, 0.5 ;  /* 0x3fe000000a0c742b */ /* 0x000fe4000000000c */
[----:B------:R-:W-:-:S08]  /*13f0*/  DMUL R10, R8, R10 ;  /* 0x0000000a080a7228 */ /* 0x000fd00000000000 */
[----:B------:R-:W-:Y:S01]  /*1400*/  DFMA R16, R12, R10, R8 ;  /* 0x0000000a0c10722b */ /* 0x000fe20000000008 */
[----:B------:R-:W-:-:S07]  /*1410*/  ISETP.GE.U32.AND P0, PT, R8, 0x7ca00000, PT ;  /* 0x7ca000000800780c */ /* 0x000fce0003f06070 */
[----:B------:R-:W-:Y:S02]  /*1420*/  DMUL R18, R6, R16 ;  /* 0x0000001006127228 */ /* 0x000fe40000000000 */
[----:B------:R-:W-:Y:S01]  /*1430*/  IADD3 R11, PT, PT, R17, -0x100000, RZ ;  /* 0xfff00000110b7810 */ /* 0x000fe20007ffe0ff */
[----:B------:R-:W-:-:S05]  /*1440*/  IMAD.MOV.U32 R10, RZ, RZ, R16 ;  /* 0x000000ffff0a7224 */ /* 0x000fca00078e0010 */
        /* <DEDUP_REMOVED lines=8> */
[----:B--2---:R-:W-:Y:S05]  /*14d0*/  CALL.REL.NOINC `($__internal_1_$__cuda_sm20_dsqrt_rn_f64_mediumpath_v1) ;  /* 0x0000001000447944 */ /* 0x004fea0003c00000 */
[----:B------:R-:W-:Y:S01]  /*14e0*/  MOV R12, R28 ;  /* 0x0000001c000c7202 */ /* 0x000fe20000000f00 */
[----:B------:R-:W-:-:S07]  /*14f0*/  IMAD.MOV.U32 R13, RZ, RZ, R29 ;  /* 0x000000ffff0d7224 */ /* 0x000fce00078e001d */
.L_x_23:
[----:B------:R-:W-:Y:S05]  /*1500*/  BSYNC.RECONVERGENT B1 ;  /* 0x0000000000017941 */ /* 0x000fea0003800200 */
.L_x_22:
[----:B------:R-:W0:Y:S01]  /*1510*/  LDCU UR4, c[0x0][0x39c] ;  /* 0x00007380ff0477ac */ /* 0x000e220008000800 */
[----:B------:R-:W1:Y:S01]  /*1520*/  LDC.64 R8, c[0x0][0x398] ;  /* 0x0000e600ff087b82 */ /* 0x000e620000000a00 */
[----:B------:R-:W-:Y:S01]  /*1530*/  IMAD.MOV.U32 R6, RZ, RZ, 0x1 ;  /* 0x00000001ff067424 */ /* 0x000fe200078e00ff */
[----:B------:R-:W-:Y:S01]  /*1540*/  FSETP.GEU.AND P1, PT, |R13|, 6.5827683646048100446e-37, PT ;  /* 0x036000000d00780b */ /* 0x000fe20003f2e200 */
[----:B------:R-:W-:Y:S01]  /*1550*/  BSSY.RECONVERGENT B1, `(.L_x_24) ;  /* 0x0000013000017945 */ /* 0x000fe20003800200 */
[----:B0-----:R-:W1:Y:S03]  /*1560*/  MUFU.RCP64H R7, UR4 ;  /* 0x0000000400077d08 */ /* 0x001e660008001800 */
[----:B-1----:R-:W-:-:S08]  /*1570*/  DFMA R10, R6, -R8, 1 ;  /* 0x3ff00000060a742b */ /* 0x002fd00000000808 */
        /* <DEDUP_REMOVED lines=10> */
[----:B------:R-:W-:Y:S01]  /*1620*/  MOV R8, R12 ;  /* 0x0000000c00087202 */ /* 0x000fe20000000f00 */
[----:B------:R-:W-:Y:S01]  /*1630*/  IMAD.MOV.U32 R29, RZ, RZ, R13 ;  /* 0x000000ffff1d7224 */ /* 0x000fe200078e000d */
[----:B------:R-:W-:-:S07]  /*1640*/  MOV R0, 0x1660 ;  /* 0x0000166000007802 */ /* 0x000fce0000000f00 */
[----:B--2---:R-:W-:Y:S05]  /*1650*/  CALL.REL.NOINC `($__internal_0_$__cuda_sm20_div_rn_f64_full) ;  /* 0x00000008006c7944 */ /* 0x004fea0003c00000 */
[----:B------:R-:W-:Y:S01]  /*1660*/  IMAD.MOV.U32 R6, RZ, RZ, R26 ;  /* 0x000000ffff067224 */ /* 0x000fe200078e001a */
[----:B------:R-:W-:-:S07]  /*1670*/  MOV R7, R27 ;  /* 0x0000001b00077202 */ /* 0x000fce0000000f00 */
.L_x_25:
[----:B------:R-:W-:Y:S05]  /*1680*/  BSYNC.RECONVERGENT B1 ;  /* 0x0000000000017941 */ /* 0x000fea0003800200 */
.L_x_24:
[----:B------:R-:W0:Y:S01]  /*1690*/  LDC.64 R8, c[0x0][0x388] ;  /* 0x0000e200ff087b82 */ /* 0x000e220000000a00 */
        /* <DEDUP_REMOVED lines=20> */
[----:B0-----:R-:W0:Y:S04]  /*17e0*/  MUFU.RSQ64H R9, R17 ;  /* 0x0000001100097308 */ /* 0x001e280000001c00 */
[----:B------:R-:W-:-:S04]  /*17f0*/  IADD3 R8, PT, PT, R17, -0x3500000, RZ ;  /* 0xfcb0000011087810 */ /* 0x000fc80007ffe0ff */
[----:B------:R-:W-:Y:S02]  /*1800*/  ISETP.GE.U32.AND P0, PT, R8, 0x7ca00000, PT ;  /* 0x7ca000000800780c */ /* 0x000fe40003f06070 */
[----:B0-----:R-:W-:-:S08]  /*1810*/  DMUL R6, R8, R8 ;  /* 0x0000000808067228 */ /* 0x001fd00000000000 */
[----:B------:R-:W-:-:S08]  /*1820*/  DFMA R6, R16, -R6, 1 ;  /* 0x3ff000001006742b */ /* 0x000fd00000000806 */
[----:B------:R-:W-:Y:S02]  /*1830*/  DFMA R10, R6, R10, 0.5 ;  /* 0x3fe00000060a742b */ /* 0x000fe4000000000a */
[----:B------:R-:W-:-:S08]  /*1840*/  DMUL R6, R8, R6 ;  /* 0x0000000608067228 */ /* 0x000fd00000000000 */
[----:B------:R-:W-:-:S08]  /*1850*/  DFMA R6, R10, R6, R8 ;  /* 0x000000060a06722b */ /* 0x000fd00000000008 */
        /* <DEDUP_REMOVED lines=13> */
[----:B------:R-:W-:Y:S02]  /*1930*/  IMAD.MOV.U32 R12, RZ, RZ, R28 ;  /* 0x000000ffff0c7224 */ /* 0x000fe400078e001c */
[----:B------:R-:W-:-:S07]  /*1940*/  IMAD.MOV.U32 R13, RZ, RZ, R29 ;  /* 0x000000ffff0d7224 */ /* 0x000fce00078e001d */
.L_x_27:
[----:B------:R-:W-:Y:S05]  /*1950*/  BSYNC.RECONVERGENT B1 ;  /* 0x0000000000017941 */ /* 0x000fea0003800200 */
.L_x_26:
[----:B------:R-:W0:Y:S01]  /*1960*/  LDCU UR4, c[0x0][0x39c] ;  /* 0x00007380ff0477ac */ /* 0x000e220008000800 */
[----:B------:R-:W1:Y:S01]  /*1970*/  LDC.64 R8, c[0x0][0x398] ;  /* 0x0000e600ff087b82 */ /* 0x000e620000000a00 */
[----:B------:R-:W-:Y:S01]  /*1980*/  MOV R6, 0x1 ;  /* 0x0000000100067802 */ /* 0x000fe20000000f00 */
[----:B------:R-:W-:Y:S01]  /*1990*/  BSSY.RECONVERGENT B1, `(.L_x_28) ;  /* 0x0000014000017945 */ /* 0x000fe20003800200 */
[----:B------:R-:W-:Y:S01]  /*19a0*/  FSETP.GEU.AND P1, PT, |R13|, 6.5827683646048100446e-37, PT ;  /* 0x036000000d00780b */ /* 0x000fe20003f2e200 */
        /* <DEDUP_REMOVED lines=13> */
[----:B------:R-:W-:Y:S01]  /*1a80*/  MOV R0, 0x1ab0 ;  /* 0x00001ab000007802 */ /* 0x000fe20000000f00 */
[----:B------:R-:W-:-:S07]  /*1a90*/  IMAD.MOV.U32 R29, RZ, RZ, R13 ;  /* 0x000000ffff1d7224 */ /* 0x000fce00078e000d */
[----:B--2---:R-:W-:Y:S05]  /*1aa0*/  CALL.REL.NOINC `($__internal_0_$__cuda_sm20_div_rn_f64_full) ;  /* 0x0000000400587944 */ /* 0x004fea0003c00000 */
[----:B------:R-:W-:Y:S01]  /*1ab0*/  MOV R6, R26 ;  /* 0x0000001a00067202 */ /* 0x000fe20000000f00 */
[----:B------:R-:W-:-:S07]  /*1ac0*/  IMAD.MOV.U32 R7, RZ, RZ, R27 ;  /* 0x000000ffff077224 */ /* 0x000fce00078e001b */
.L_x_29:
[----:B------:R-:W-:Y:S05]  /*1ad0*/  BSYNC.RECONVERGENT B1 ;  /* 0x0000000000017941 */ /* 0x000fea0003800200 */
.L_x_28:
[----:B------:R-:W0:Y:S01]  /*1ae0*/  LDC.64 R8, c[0x0][0x388] ;  /* 0x0000e200ff087b82 */ /* 0x000e220000000a00 */
[----:B------:R-:W0:Y:S01]  /*1af0*/  F2I.F64.TRUNC R7, R6 ;  /* 0x0000000600077311 */ /* 0x000e22000030d100 */
[----:B------:R-:W-:Y:S02]  /*1b00*/  HFMA2 R11, -RZ, RZ, 0, 0 ;  /* 0x00000000ff0b7431 */ /* 0x000fe400000001ff */
[----:B------:R-:W-:Y:S02]  /*1b10*/  IMAD.MOV.U32 R10, RZ, RZ, 0x1 ;  /* 0x00000001ff0a7424 */ /* 0x000fe400078e00ff */
[----:B0-----:R-:W-:-:S05]  /*1b20*/  IMAD.WIDE R8, R7, 0x8, R8 ;  /* 0x0000000807087825 */ /* 0x001fca00078e0208 */
[----:B------:R0:W-:Y:S01]  /*1b30*/  REDG.E.ADD.64.STRONG.GPU desc[UR6][R8.64], R10 ;  /* 0x0000000a0800798e */ /* 0x0001e2000c12e506 */
[----:B------:R-:W-:-:S07]  /*1b40*/  VIADD R5, R5, 0x2 ;  /* 0x0000000205057836 */ /* 0x000fce0000000000 */
.L_x_21:
[----:B------:R-:W-:Y:S05]  /*1b50*/  BSYNC.RECONVERGENT B0 ;  /* 0x0000000000007941 */ /* 0x000fea0003800200 */
.L_x_20:
[----:B------:R-:W-:-:S04]  /*1b60*/  LOP3.LUT R4, R4, 0x1, RZ, 0xc0, !PT ;  /* 0x0000000104047812 */ /* 0x000fc800078ec0ff */
[----:B------:R-:W-:-:S13]  /*1b70*/  ISETP.NE.U32.AND P0, PT, R4, 0x1, PT ;  /* 0x000000010400780c */ /* 0x000fda0003f05070 */
[----:B------:R-:W-:Y:S05]  /*1b80*/  @P0 EXIT ;  /* 0x000000000000094d */ /* 0x000fea0003800000 */
[----:B------:R-:W1:Y:S01]  /*1b90*/  LDC.64 R6, c[0x0][0x380] ;  /* 0x0000e000ff067b82 */ /* 0x000e620000000a00 */
[----:B0---4-:R-:W3:Y:S04]  /*1ba0*/  LDG.E.64 R10, desc[UR6][R22.64+0x8] ;  /* 0x00000806160a7981 */ /* 0x011ee8000c1e1b00 */
[----:B------:R-:W4:Y:S01]  /*1bb0*/  LDG.E.64 R14, desc[UR6][R22.64+0x10] ;  /* 0x00001006160e7981 */ /* 0x000f22000c1e1b00 */
[----:B-1----:R-:W-:-:S03]  /*1bc0*/  IMAD.WIDE R6, R5, 0x18, R6 ;  /* 0x0000001805067825 */ /* 0x002fc600078e0206 */
[----:B------:R-:W5:Y:S04]  /*1bd0*/  LDG.E.64 R4, desc[UR6][R22.64] ;  /* 0x0000000616047981 */ /* 0x000f68000c1e1b00 */
[----:B------:R-:W3:Y:S04]  /*1be0*/  LDG.E.64 R12, desc[UR6][R6.64+0x8] ;  /* 0x00000806060c7981 */ /* 0x000ee8000c1e1b00 */
[----:B------:R-:W5:Y:S04]  /*1bf0*/  LDG.E.64 R8, desc[UR6][R6.64] ;  /* 0x0000000606087981 */ /* 0x000f68000c1e1b00 */
[----:B------:R0:W4:Y:S02]  /*1c00*/  LDG.E.64 R16, desc[UR6][R6.64+0x10] ;  /* 0x0000100606107981 */ /* 0x000124000c1e1b00 */
[----:B0-----:R-:W-:Y:S01]  /*1c10*/  MOV R6, 0x0 ;  /* 0x0000000000067802 */ /* 0x001fe20000000f00 */
[----:B------:R-:W-:Y:S01]  /*1c20*/  IMAD.MOV.U32 R7, RZ, RZ, 0x3fd80000 ;  /* 0x3fd80000ff077424 */ /* 0x000fe200078e00ff */
[----:B------:R-:W-:Y:S01]  /*1c30*/  BSSY.RECONVERGENT B0, `(.L_x_30) ;  /* 0x000001e000007945 */ /* 0x000fe20003800200 */
[----:B---3--:R-:W-:-:S02]  /*1c40*/  DADD R10, R10, -R12 ;  /* 0x000000000a0a7229 */ /* 0x008fc4000000080c */
[----:B-----5:R-:W-:-:S06]  /*1c50*/  DADD R4, R4, -R8 ;  /* 0x0000000004047229 */ /* 0x020fcc0000000808 */
[----:B------:R-:W-:Y:S02]  /*1c60*/  DMUL R10, R10, R10 ;  /* 0x0000000a0a0a7228 */ /* 0x000fe40000000000 */
[----:B----4-:R-:W-:-:S06]  /*1c70*/  DADD R14, R14, -R16 ;  /* 0x000000000e0e7229 */ /* 0x010fcc0000000810 */
[----:B------:R-:W-:-:S08]  /*1c80*/  DFMA R10, R4, R4, R10 ;  /* 0x00000004040a722b */ /* 0x000fd0000000000a */
[----:B------:R-:W-:-:S06]  /*1c90*/  DFMA R12, R14, R14, R10 ;  /* 0x0000000e0e0c722b */ /* 0x000fcc000000000a */
[----:B------:R-:W0:Y:S04]  /*1ca0*/  MUFU.RSQ64H R9, R13 ;  /* 0x0000000d00097308 */ /* 0x000e280000001c00 */
[----:B------:R-:W-:-:S06]  /*1cb0*/  VIADD R8, R13, 0xfcb00000 ;  /* 0xfcb000000d087836 */ /* 0x000fcc0000000000 */
[----:B0-----:R-:W-:-:S08]  /*1cc0*/  DMUL R4, R8, R8 ;  /* 0x0000000808047228 */ /* 0x001fd00000000000 */
[----:B------:R-:W-:-:S08]  /*1cd0*/  DFMA R4, R12, -R4, 1 ;  /* 0x3ff000000c04742b */ /* 0x000fd00000000804 */
[----:B------:R-:W-:Y:S02]  /*1ce0*/  DFMA R6, R4, R6, 0.5 ;  /* 0x3fe000000406742b */ /* 0x000fe40000000006 */
[----:B------:R-:W-:-:S08]  /*1cf0*/  DMUL R4, R8, R4 ;  /* 0x0000000408047228 */ /* 0x000fd00000000000 */
[----:B------:R-:W-:Y:S01]  /*1d00*/  DFMA R10, R6, R4, R8 ;  /* 0x00000004060a722b */ /* 0x000fe20000000008 */
[----:B------:R-:W-:-:S07]  /*1d10*/  ISETP.GE.U32.AND P0, PT, R8, 0x7ca00000, PT ;  /* 0x7ca000000800780c */ /* 0x000fce0003f06070 */
        /* <DEDUP_REMOVED lines=15> */
.L_x_31:
[----:B------:R-:W-:Y:S05]  /*1e10*/  BSYNC.RECONVERGENT B0 ;  /* 0x0000000000007941 */ /* 0x000fea0003800200 */
.L_x_30:
        /* <DEDUP_REMOVED lines=23> */
.L_x_33:
[----:B------:R-:W-:Y:S05]  /*1f90*/  BSYNC.RECONVERGENT B0 ;  /* 0x0000000000007941 */ /* 0x000fea0003800200 */
.L_x_32:
[----:B--2---:R-:W0:Y:S01]  /*1fa0*/  LDC.64 R2, c[0x0][0x388] ;  /* 0x0000e200ff027b82 */ /* 0x004e220000000a00 */
[----:B------:R-:W0:Y:S01]  /*1fb0*/  F2I.F64.TRUNC R5, R4 ;  /* 0x0000000400057311 */ /* 0x000e22000030d100 */
[----:B------:R-:W-:Y:S02]  /*1fc0*/  IMAD.MOV.U32 R6, RZ, RZ, 0x1 ;  /* 0x00000001ff067424 */ /* 0x000fe400078e00ff */
[----:B------:R-:W-:Y:S02]  /*1fd0*/  IMAD.MOV.U32 R7, RZ, RZ, 0x0 ;  /* 0x00000000ff077424 */ /* 0x000fe400078e00ff */
[----:B0-----:R-:W-:-:S05]  /*1fe0*/  IMAD.WIDE R2, R5, 0x8, R2 ;  /* 0x0000000805027825 */ /* 0x001fca00078e0202 */
[----:B------:R-:W-:Y:S01]  /*1ff0*/  REDG.E.ADD.64.STRONG.GPU desc[UR6][R2.64], R6 ;  /* 0x000000060200798e */ /* 0x000fe2000c12e506 */
[----:B------:R-:W-:Y:S05]  /*2000*/  EXIT ;  /* 0x000000000000794d */ /* 0x000fea0003800000 */
        .weak           $__internal_0_$__cuda_sm20_div_rn_f64_full
        .type           $__internal_0_$__cuda_sm20_div_rn_f64_full,@function
        .size           $__internal_0_$__cuda_sm20_div_rn_f64_full,($__internal_1_$__cuda_sm20_dsqrt_rn_f64_mediumpath_v1 - $__internal_0_$__cuda_sm20_div_rn_f64_full)
$__internal_0_$__cuda_sm20_div_rn_f64_full:
[C---:B------:R-:W-:Y:S01]  /*2010*/  FSETP.GEU.AND P0, PT, |R3|.reuse, 1.469367938527859385e-39, PT ;  /* 0x001000000300780b */ /* 0x040fe20003f0e200 */
[----:B------:R-:W-:Y:S01]  /*2020*/  IMAD.U32 R10, RZ, RZ, UR5 ;  /* 0x00000005ff0a7e24 */ /* 0x000fe2000f8e00ff */
[----:B------:R-:W-:Y:S01]  /*2030*/  LOP3.LUT R7, R3, 0x800fffff, RZ, 0xc0, !PT ;  /* 0x800fffff03077812 */ /* 0x000fe200078ec0ff */
[----:B------:R-:W-:Y:S01]  /*2040*/  IMAD.MOV.U32 R11, RZ, RZ, R3 ;  /* 0x000000ffff0b7224 */ /* 0x000fe200078e0003 */
[----:B------:R-:W-:Y:S01]  /*2050*/  MOV R12, UR5 ;  /* 0x00000005000c7c02 */ /* 0x000fe20008000f00 */
[----:B------:R-:W-:Y:S01]  /*2060*/  IMAD.MOV.U32 R24, RZ, RZ, 0x1 ;  /* 0x00000001ff187424 */ /* 0x000fe200078e00ff */
[----:B------:R-:W-:Y:S01]  /*2070*/  LOP3.LUT R13, R7, 0x3ff00000, RZ, 0xfc, !PT ;  /* 0x3ff00000070d7812 */ /* 0x000fe200078efcff */
[----:B------:R-:W-:Y:S01]  /*2080*/  IMAD.MOV.U32 R32, RZ, RZ, 0x1ca00000 ;  /* 0x1ca00000ff207424 */ /* 0x000fe200078e00ff */
[----:B------:R-:W-:Y:S01]  /*2090*/  MOV R9, R29 ;  /* 0x0000001d00097202 */ /* 0x000fe20000000f00 */
[----:B------:R-:W-:Y:S01]  /*20a0*/  BSSY.RECONVERGENT B3, `(.L_x_34) ;  /* 0x0000051000037945 */ /* 0x000fe20003800200 */
[----:B------:R-:W-:-:S02]  /*20b0*/  LOP3.LUT R34, R3, 0x7ff00000, RZ, 0xc0, !PT ;  /* 0x7ff0000003227812 */ /* 0x000fc400078ec0ff */
[C---:B------:R-:W-:Y:S01]  /*20c0*/  FSETP.GEU.AND P2, PT, |R9|.reuse, 1.469367938527859385e-39, PT ;  /* 0x001000000900780b */ /* 0x040fe20003f4e200 */
[----:B------:R-:W-:Y:S01]  /*20d0*/  @!P0 DMUL R12, R10, 8.98846567431157953865e+307 ;  /* 0x7fe000000a0c8828 */ /* 0x000fe20000000000 */
[----:B------:R-:W-:-:S04]  /*20e0*/  LOP3.LUT R7, R9, 0x7ff00000, RZ, 0xc0, !PT ;  /* 0x7ff0000009077812 */ /* 0x000fc800078ec0ff */
[----:B------:R-:W-:Y:S01]  /*20f0*/  ISETP.GE.U32.AND P1, PT, R7, R34, PT ;  /* 0x000000220700720c */ /* 0x000fe20003f26070 */
[----:B------:R-:W0:Y:S04]  /*2100*/  MUFU.RCP64H R25, R13 ;  /* 0x0000000d00197308 */ /* 0x000e280000001800 */
[----:B------:R-:W-:Y:S02]  /*2110*/  @!P0 LOP3.LUT R34, R13, 0x7ff00000, RZ, 0xc0, !PT ;  /* 0x7ff000000d228812 */ /* 0x000fe400078ec0ff */
[----:B------:R-:W-:-:S04]  /*2120*/  @!P2 LOP3.LUT R28, R11, 0x7ff00000, RZ, 0xc0, !PT ;  /* 0x7ff000000b1ca812 */ /* 0x000fc800078ec0ff */
[----:B------:R-:W-:-:S04]  /*2130*/  @!P2 ISETP.GE.U32.AND P3, PT, R7, R28, PT ;  /* 0x0000001c0700a20c */ /* 0x000fc80003f66070 */
[----:B------:R-:W-:Y:S01]  /*2140*/  @!P2 SEL R29, R32, 0x63400000, !P3 ;  /* 0x63400000201da807 */ /* 0x000fe20005800000 */
[----:B0-----:R-:W-:-:S03]  /*2150*/  DFMA R26, R24, -R12, 1 ;  /* 0x3ff00000181a742b */ /* 0x001fc6000000080c */
[----:B------:R-:W-:-:S04]  /*2160*/  @!P2 LOP3.LUT R30, R29, 0x80000000, R9, 0xf8, !PT ;  /* 0x800000001d1ea812 */ /* 0x000fc800078ef809 */
[----:B------:R-:W-:Y:S01]  /*2170*/  @!P2 LOP3.LUT R31, R30, 0x100000, RZ, 0xfc, !PT ;  /* 0x001000001e1fa812 */ /* 0x000fe200078efcff */
[----:B------:R-:W-:Y:S01]  /*2180*/  @!P2 IMAD.MOV.U32 R30, RZ, RZ, RZ ;  /* 0x000000ffff1ea224 */ /* 0x000fe200078e00ff */
[----:B------:R-:W-:-:S08]  /*2190*/  DFMA R26, R26, R26, R26 ;  /* 0x0000001a1a1a722b */ /* 0x000fd0000000001a */
[----:B------:R-:W-:Y:S01]  /*21a0*/  DFMA R26, R24, R26, R24 ;  /* 0x0000001a181a722b */ /* 0x000fe20000000018 */
[----:B------:R-:W-:Y:S02]  /*21b0*/  SEL R25, R32, 0x63400000, !P1 ;  /* 0x6340000020197807 */ /* 0x000fe40004800000 */
[----:B------:R-:W-:Y:S02]  /*21c0*/  MOV R24, R8 ;  /* 0x0000000800187202 */ /* 0x000fe40000000f00 */
[----:B------:R-:W-:-:S03]  /*21d0*/  LOP3.LUT R25, R25, 0x800fffff, R9, 0xf8, !PT ;  /* 0x800fffff19197812 */ /* 0x000fc600078ef809 */
[----:B------:R-:W-:-:S03]  /*21e0*/  DFMA R28, R26, -R12, 1 ;  /* 0x3ff000001a1c742b */ /* 0x000fc6000000080c */
[----:B------:R-:W-:-:S05]  /*21f0*/  @!P2 DFMA R24, R24, 2, -R30 ;  /* 0x400000001818a82b */ /* 0x000fca000000081e */
[----:B------:R-:W-:-:S08]  /*2200*/  DFMA R26, R26, R28, R26 ;  /* 0x0000001c1a1a722b */ /* 0x000fd0000000001a */
[----:B------:R-:W-:-:S08]  /*2210*/  DMUL R28, R26, R24 ;  /* 0x000000181a1c7228 */ /* 0x000fd00000000000 */
[----:B------:R-:W-:-:S08]  /*2220*/  DFMA R30, R28, -R12, R24 ;  /* 0x8000000c1c1e722b */ /* 0x000fd00000000018 */
[----:B------:R-:W-:Y:S01]  /*2230*/  DFMA R30, R26, R30, R28 ;  /* 0x0000001e1a1e722b */ /* 0x000fe2000000001c */
[----:B------:R-:W-:Y:S01]  /*2240*/  IMAD.MOV.U32 R29, RZ, RZ, R7 ;  /* 0x000000ffff1d7224 */ /* 0x000fe200078e0007 */
[----:B------:R-:W-:Y:S01]  /*2250*/  @!P2 LOP3.LUT R29, R25, 0x7ff00000, RZ, 0xc0, !PT ;  /* 0x7ff00000191da812 */ /* 0x000fe200078ec0ff */
[----:B------:R-:W-:-:S03]  /*2260*/  VIADD R27, R34, 0xffffffff ;  /* 0xffffffff221b7836 */ /* 0x000fc60000000000 */
[----:B------:R-:W-:-:S04]  /*2270*/  IADD3 R26, PT, PT, R29, -0x1, RZ ;  /* 0xffffffff1d1a7810 */ /* 0x000fc80007ffe0ff */
[----:B------:R-:W-:-:S04]  /*2280*/  ISETP.GT.U32.AND P0, PT, R26, 0x7feffffe, PT ;  /* 0x7feffffe1a00780c */ /* 0x000fc80003f04070 */
[----:B------:R-:W-:-:S13]  /*2290*/  ISETP.GT.U32.OR P0, PT, R27, 0x7feffffe, P0 ;  /* 0x7feffffe1b00780c */ /* 0x000fda0000704470 */
[----:B------:R-:W-:Y:S05]  /*22a0*/  @P0 BRA `(.L_x_35) ;  /* 0x00000000006c0947 */ /* 0x000fea0003800000 */
[----:B------:R-:W-:-:S04]  /*22b0*/  LOP3.LUT R26, R11, 0x7ff00000, RZ, 0xc0, !PT ;  /* 0x7ff000000b1a7812 */ /* 0x000fc800078ec0ff */
[CC--:B------:R-:W-:Y:S02]  /*22c0*/  VIADDMNMX R8, R7.reuse, -R26.reuse, 0xb9600000, !PT ;  /* 0xb960000007087446 */ /* 0x0c0fe4000780091a */
[----:B------:R-:W-:Y:S02]  /*22d0*/  ISETP.GE.U32.AND P0, PT, R7, R26, PT ;  /* 0x0000001a0700720c */ /* 0x000fe40003f06070 */
[----:B------:R-:W-:Y:S01]  /*22e0*/  VIMNMX R7, PT, PT, R8, 0x46a00000, PT ;  /* 0x46a0000008077848 */ /* 0x000fe20003fe0100 */
[----:B------:R-:W-:Y:S01]  /*22f0*/  IMAD.MOV.U32 R8, RZ, RZ, RZ ;  /* 0x000000ffff087224 */ /* 0x000fe200078e00ff */
[----:B------:R-:W-:-:S05]  /*2300*/  SEL R32, R32, 0x63400000, !P0 ;  /* 0x6340000020207807 */ /* 0x000fca0004000000 */
[----:B------:R-:W-:-:S05]  /*2310*/  IMAD.IADD R7, R7, 0x1, -R32 ;  /* 0x0000000107077824 */ /* 0x000fca00078e0a20 */
[----:B------:R-:W-:-:S06]  /*2320*/  IADD3 R9, PT, PT, R7, 0x7fe00000, RZ ;  /* 0x7fe0000007097810 */ /* 0x000fcc0007ffe0ff */
[----:B------:R-:W-:-:S10]  /*2330*/  DMUL R26, R30, R8 ;  /* 0x000000081e1a7228 */ /* 0x000fd40000000000 */
[----:B------:R-:W-:-:S13]  /*2340*/  FSETP.GTU.AND P0, PT, |R27|, 1.469367938527859385e-39, PT ;  /* 0x001000001b00780b */ /* 0x000fda0003f0c200 */
[----:B------:R-:W-:Y:S05]  /*2350*/  @P0 BRA `(.L_x_36) ;  /* 0x0000000000940947 */ /* 0x000fea0003800000 */
[----:B------:R-:W-:Y:S01]  /*2360*/  DFMA R12, R30, -R12, R24 ;  /* 0x8000000c1e0c722b */ /* 0x000fe20000000018 */
[----:B------:R-:W-:-:S09]  /*2370*/  IMAD.MOV.U32 R8, RZ, RZ, RZ ;  /* 0x000000ffff087224 */ /* 0x000fd200078e00ff */
[C---:B------:R-:W-:Y:S02]  /*2380*/  FSETP.NEU.AND P0, PT, R13.reuse, RZ, PT ;  /* 0x000000ff0d00720b */ /* 0x040fe40003f0d000 */
[----:B------:R-:W-:-:S04]  /*2390*/  LOP3.LUT R25, R13, 0x80000000, R11, 0x48, !PT ;  /* 0x800000000d197812 */ /* 0x000fc800078e480b */
[----:B------:R-:W-:-:S07]  /*23a0*/  LOP3.LUT R9, R25, R9, RZ, 0xfc, !PT ;  /* 0x0000000919097212 */ /* 0x000fce00078efcff */
[----:B------:R-:W-:Y:S05]  /*23b0*/  @!P0 BRA `(.L_x_36) ;  /* 0x00000000007c8947 */ /* 0x000fea0003800000 */
[C---:B------:R-:W-:Y:S01]  /*23c0*/  IADD3 R11, PT, PT, -R7.reuse, RZ, RZ ;  /* 0x000000ff070b7210 */ /* 0x040fe20007ffe1ff */
[----:B------:R-:W-:Y:S01]  /*23d0*/  IMAD.MOV.U32 R10, RZ, RZ, RZ ;  /* 0x000000ffff0a7224 */ /* 0x000fe200078e00ff */
[----:B------:R-:W-:Y:S01]  /*23e0*/  DMUL.RP R8, R30, R8 ;  /* 0x000000081e087228 */ /* 0x000fe20000008000 */
[----:B------:R-:W-:-:S04]  /*23f0*/  IADD3 R7, PT, PT, -R7, -0x43300000, RZ ;  /* 0xbcd0000007077810 */ /* 0x000fc80007ffe1ff */
[----:B------:R-:W-:-:S05]  /*2400*/  DFMA R10, R26, -R10, R30 ;  /* 0x8000000a1a0a722b */ /* 0x000fca000000001e */
[----:B------:R-:W-:-:S05]  /*2410*/  LOP3.LUT R25, R9, R25, RZ, 0x3c, !PT ;  /* 0x0000001909197212 */ /* 0x000fca00078e3cff */
[----:B------:R-:W-:-:S04]  /*2420*/  FSETP.NEU.AND P0, PT, |R11|, R7, PT ;  /* 0x000000070b00720b */ /* 0x000fc80003f0d200 */
[----:B------:R-:W-:Y:S02]  /*2430*/  FSEL R26, R8, R26, !P0 ;  /* 0x0000001a081a7208 */ /* 0x000fe40004000000 */
[----:B------:R-:W-:Y:S01]  /*2440*/  FSEL R27, R25, R27, !P0 ;  /* 0x0000001b191b7208 */ /* 0x000fe20004000000 */
[----:B------:R-:W-:Y:S06]  /*2450*/  BRA `(.L_x_36) ;  /* 0x0000000000547947 */ /* 0x000fec0003800000 */
.L_x_35:
[----:B------:R-:W-:-:S14]  /*2460*/  DSETP.NAN.AND P0, PT, R8, R8, PT ;  /* 0x000000080800722a */ /* 0x000fdc0003f08000 */
[----:B------:R-:W-:Y:S05]  /*2470*/  @P0 BRA `(.L_x_37) ;  /* 0x0000000000440947 */ /* 0x000fea0003800000 */
[----:B------:R-:W-:-:S14]  /*2480*/  DSETP.NAN.AND P0, PT, R10, R10, PT ;  /* 0x0000000a0a00722a */ /* 0x000fdc0003f08000 */
[----:B------:R-:W-:Y:S05]  /*2490*/  @P0 BRA `(.L_x_38) ;  /* 0x0000000000300947 */ /* 0x000fea0003800000 */
[----:B------:R-:W-:Y:S01]  /*24a0*/  ISETP.NE.AND P0, PT, R29, R34, PT ;  /* 0x000000221d00720c */ /* 0x000fe20003f05270 */
[----:B------:R-:W-:Y:S01]  /*24b0*/  IMAD.MOV.U32 R26, RZ, RZ, 0x0 ;  /* 0x00000000ff1a7424 */ /* 0x000fe200078e00ff */
[----:B------:R-:W-:-:S11]  /*24c0*/  MOV R27, 0xfff80000 ;  /* 0xfff80000001b7802 */ /* 0x000fd60000000f00 */
[----:B------:R-:W-:Y:S05]  /*24d0*/  @!P0 BRA `(.L_x_36) ;  /* 0x0000000000348947 */ /* 0x000fea0003800000 */
[----:B------:R-:W-:Y:S02]  /*24e0*/  ISETP.NE.AND P0, PT, R29, 0x7ff00000, PT ;  /* 0x7ff000001d00780c */ /* 0x000fe40003f05270 */
[----:B------:R-:W-:Y:S02]  /*24f0*/  LOP3.LUT R27, R9, 0x80000000, R11, 0x48, !PT ;  /* 0x80000000091b7812 */ /* 0x000fe400078e480b */
[----:B------:R-:W-:-:S13]  /*2500*/  ISETP.EQ.OR P0, PT, R34, RZ, !P0 ;  /* 0x000000ff2200720c */ /* 0x000fda0004702670 */
[----:B------:R-:W-:Y:S01]  /*2510*/  @P0 LOP3.LUT R7, R27, 0x7ff00000, RZ, 0xfc, !PT ;  /* 0x7ff000001b070812 */ /* 0x000fe200078efcff */
[----:B------:R-:W-:Y:S02]  /*2520*/  @!P0 IMAD.MOV.U32 R26, RZ, RZ, RZ ;  /* 0x000000ffff1a8224 */ /* 0x000fe400078e00ff */
[----:B------:R-:W-:Y:S01]  /*2530*/  @P0 IMAD.MOV.U32 R26, RZ, RZ, RZ ;  /* 0x000000ffff1a0224 */ /* 0x000fe200078e00ff */
[----:B------:R-:W-:Y:S01]  /*2540*/  @P0 MOV R27, R7 ;  /* 0x00000007001b0202 */ /* 0x000fe20000000f00 */
[----:B------:R-:W-:Y:S06]  /*2550*/  BRA `(.L_x_36) ;  /* 0x0000000000147947 */ /* 0x000fec0003800000 */
.L_x_38:
[----:B------:R-:W-:Y:S01]  /*2560*/  LOP3.LUT R27, R11, 0x80000, RZ, 0xfc, !PT ;  /* 0x000800000b1b7812 */ /* 0x000fe200078efcff */
[----:B------:R-:W-:Y:S01]  /*2570*/  IMAD.MOV.U32 R26, RZ, RZ, R10 ;  /* 0x000000ffff1a7224 */ /* 0x000fe200078e000a */
[----:B------:R-:W-:Y:S06]  /*2580*/  BRA `(.L_x_36) ;  /* 0x0000000000087947 */ /* 0x000fec0003800000 */
.L_x_37:
[----:B------:R-:W-:Y:S01]  /*2590*/  LOP3.LUT R27, R9, 0x80000, RZ, 0xfc, !PT ;  /* 0x00080000091b7812 */ /* 0x000fe200078efcff */
[----:B------:R-:W-:-:S07]  /*25a0*/  IMAD.MOV.U32 R26, RZ, RZ, R8 ;  /* 0x000000ffff1a7224 */ /* 0x000fce00078e0008 */
.L_x_36:
[----:B------:R-:W-:Y:S05]  /*25b0*/  BSYNC.RECONVERGENT B3 ;  /* 0x0000000000037941 */ /* 0x000fea0003800200 */
.L_x_34:
[----:B------:R-:W-:Y:S01]  /*25c0*/  MOV R8, R0 ;  /* 0x0000000000087202 */ /* 0x000fe20000000f00 */
[----:B------:R-:W-:-:S04]  /*25d0*/  IMAD.MOV.U32 R9, RZ, RZ, 0x0 ;  /* 0x00000000ff097424 */ /* 0x000fc800078e00ff */
[----:B------:R-:W-:Y:S05]  /*25e0*/  RET.REL.NODEC R8 `(_Z3SDHP8atomdescP10hist_entryid) ;  /* 0xffffffd808847950 */ /* 0x000fea0003c3ffff */
        .weak           $__internal_1_$__cuda_sm20_dsqrt_rn_f64_mediumpath_v1
        .type           $__internal_1_$__cuda_sm20_dsqrt_rn_f64_mediumpath_v1,@function
        .size           $__internal_1_$__cuda_sm20_dsqrt_rn_f64_mediumpath_v1,(.L_x_45 - $__internal_1_$__cuda_sm20_dsqrt_rn_f64_mediumpath_v1)
$__internal_1_$__cuda_sm20_dsqrt_rn_f64_mediumpath_v1:
[----:B------:R-:W-:Y:S01]  /*25f0*/  ISETP.GE.U32.AND P0, PT, R8, -0x3400000, PT ;  /* 0xfcc000000800780c */ /* 0x000fe20003f06070 */
[----:B------:R-:W-:Y:S01]  /*2600*/  BSSY.RECONVERGENT B3, `(.L_x_39) ;  /* 0x0000027000037945 */ /* 0x000fe20003800200 */
[----:B------:R-:W-:Y:S01]  /*2610*/  IMAD.MOV.U32 R29, RZ, RZ, R11 ;  /* 0x000000ffff1d7224 */ /* 0x000fe200078e000b */
[----:B------:R-:W-:Y:S01]  /*2620*/  MOV R28, R0 ;  /* 0x00000000001c7202 */ /* 0x000fe20000000f00 */
[----:B------:R-:W-:Y:S02]  /*2630*/  IMAD.MOV.U32 R13, RZ, RZ, R7 ;  /* 0x000000ffff0d7224 */ /* 0x000fe400078e0007 */
[----:B------:R-:W-:-:S07]  /*2640*/  IMAD.MOV.U32 R11, RZ, RZ, R9 ;  /* 0x000000ffff0b7224 */ /* 0x000fce00078e0009 */
[----:B------:R-:W-:Y:S05]  /*2650*/  @!P0 BRA `(.L_x_40) ;  /* 0x0000000000208947 */ /* 0x000fea0003800000 */
[----:B------:R-:W-:-:S10]  /*2660*/  DFMA.RM R24, R24, R28, R10 ;  /* 0x0000001c1818722b */ /* 0x000fd4000000400a */
[----:B------:R-:W-:-:S04]  /*2670*/  IADD3 R8, P0, PT, R24, 0x1, RZ ;  /* 0x0000000118087810 */ /* 0x000fc80007f1e0ff */
[----:B------:R-:W-:-:S06]  /*2680*/  IADD3.X R9, PT, PT, RZ, R25, RZ, P0, !PT ;  /* 0x00000019ff097210 */ /* 0x000fcc00007fe4ff */
[----:B------:R-:W-:-:S08]  /*2690*/  DFMA.RP R12, -R24, R8, R12 ;  /* 0x00000008180c722b */ /* 0x000fd0000000810c */
[----:B------:R-:W-:-:S06]  /*26a0*/  DSETP.GT.AND P0, PT, R12, RZ, PT ;  /* 0x000000ff0c00722a */ /* 0x000fcc0003f04000 */
[----:B------:R-:W-:Y:S02]  /*26b0*/  FSEL R8, R8, R24, P0 ;  /* 0x0000001808087208 */ /* 0x000fe40000000000 */
[----:B------:R-:W-:Y:S01]  /*26c0*/  FSEL R9, R9, R25, P0 ;  /* 0x0000001909097208 */ /* 0x000fe20000000000 */
[----:B------:R-:W-:Y:S06]  /*26d0*/  BRA `(.L_x_41) ;  /* 0x0000000000647947 */ /* 0x000fec0003800000 */
.L_x_40:
[----:B------:R-:W-:-:S14]  /*26e0*/  DSETP.NE.AND P0, PT, R12, RZ, PT ;  /* 0x000000ff0c00722a */ /* 0x000fdc0003f05000 */
[----:B------:R-:W-:Y:S05]  /*26f0*/  @!P0 BRA `(.L_x_42) ;  /* 0x0000000000588947 */ /* 0x000fea0003800000 */
[----:B------:R-:W-:-:S13]  /*2700*/  ISETP.GE.AND P0, PT, R13, RZ, PT ;  /* 0x000000ff0d00720c */ /* 0x000fda0003f06270 */
[----:B------:R-:W-:Y:S02]  /*2710*/  @!P0 IMAD.MOV.U32 R8, RZ, RZ, 0x0 ;  /* 0x00000000ff088424 */ /* 0x000fe400078e00ff */
[----:B------:R-:W-:Y:S01]  /*2720*/  @!P0 IMAD.MOV.U32 R9, RZ, RZ, -0x80000 ;  /* 0xfff80000ff098424 */ /* 0x000fe200078e00ff */
[----:B------:R-:W-:Y:S06]  /*2730*/  @!P0 BRA `(.L_x_41) ;  /* 0x00000000004c8947 */ /* 0x000fec0003800000 */
[----:B------:R-:W-:-:S13]  /*2740*/  ISETP.GT.AND P0, PT, R13, 0x7fefffff, PT ;  /* 0x7fefffff0d00780c */ /* 0x000fda0003f04270 */
[----:B------:R-:W-:Y:S05]  /*2750*/  @P0 BRA `(.L_x_42) ;  /* 0x0000000000400947 */ /* 0x000fea0003800000 */
[----:B------:R-:W-:Y:S01]  /*2760*/  DMUL R12, R12, 8.11296384146066816958e+31 ;  /* 0x469000000c0c7828 */ /* 0x000fe20000000000 */
[----:B------:R-:W-:Y:S01]  /*2770*/  MOV R8, RZ ;  /* 0x000000ff00087202 */ /* 0x000fe20000000f00 */
[----:B------:R-:W-:Y:S02]  /*2780*/  IMAD.MOV.U32 R24, RZ, RZ, 0x0 ;  /* 0x00000000ff187424 */ /* 0x000fe400078e00ff */
[----:B------:R-:W-:Y:S02]  /*2790*/  IMAD.MOV.U32 R25, RZ, RZ, 0x3fd80000 ;  /* 0x3fd80000ff197424 */ /* 0x000fe400078e00ff */
[----:B------:R-:W0:Y:S02]  /*27a0*/  MUFU.RSQ64H R9, R13 ;  /* 0x0000000d00097308 */ /* 0x000e240000001c00 */
[----:B0-----:R-:W-:-:S08]  /*27b0*/  DMUL R10, R8, R8 ;  /* 0x00000008080a7228 */ /* 0x001fd00000000000 */
[----:B------:R-:W-:-:S08]  /*27c0*/  DFMA R10, R12, -R10, 1 ;  /* 0x3ff000000c0a742b */ /* 0x000fd0000000080a */
[----:B------:R-:W-:Y:S02]  /*27d0*/  DFMA R24, R10, R24, 0.5 ;  /* 0x3fe000000a18742b */ /* 0x000fe40000000018 */
[----:B------:R-:W-:-:S08]  /*27e0*/  DMUL R10, R8, R10 ;  /* 0x0000000a080a7228 */ /* 0x000fd00000000000 */
[----:B------:R-:W-:-:S08]  /*27f0*/  DFMA R10, R24, R10, R8 ;  /* 0x0000000a180a722b */ /* 0x000fd00000000008 */
[----:B------:R-:W-:Y:S02]  /*2800*/  DMUL R8, R12, R10 ;  /* 0x0000000a0c087228 */ /* 0x000fe40000000000 */
[----:B------:R-:W-:-:S06]  /*2810*/  IADD3 R11, PT, PT, R11, -0x100000, RZ ;  /* 0xfff000000b0b7810 */ /* 0x000fcc0007ffe0ff */
[----:B------:R-:W-:-:S08]  /*2820*/  DFMA R24, R8, -R8, R12 ;  /* 0x800000080818722b */ /* 0x000fd0000000000c */
[----:B------:R-:W-:-:S10]  /*2830*/  DFMA R8, R10, R24, R8 ;  /* 0x000000180a08722b */ /* 0x000fd40000000008 */
[----:B------:R-:W-:Y:S01]  /*2840*/  VIADD R9, R9, 0xfcb00000 ;  /* 0xfcb0000009097836 */ /* 0x000fe20000000000 */
[----:B------:R-:W-:Y:S06]  /*2850*/  BRA `(.L_x_41) ;  /* 0x0000000000047947 */ /* 0x000fec0003800000 */
.L_x_42:
[----:B------:R-:W-:-:S11]  /*2860*/  DADD R8, R12, R12 ;  /* 0x000000000c087229 */ /* 0x000fd6000000000c */
.L_x_41:
[----:B------:R-:W-:Y:S05]  /*2870*/  BSYNC.RECONVERGENT B3 ;  /* 0x0000000000037941 */ /* 0x000fea0003800200 */
.L_x_39:
[----:B------:R-:W-:Y:S01]  /*2880*/  IMAD.MOV.U32 R27, RZ, RZ, 0x0 ;  /* 0x00000000ff1b7424 */ /* 0x000fe200078e00ff */
[----:B------:R-:W-:Y:S01]  /*2890*/  MOV R29, R9 ;  /* 0x00000009001d7202 */ /* 0x000fe20000000f00 */
[----:B------:R-:W-:Y:S02]  /*28a0*/  IMAD.MOV.U32 R28, RZ, RZ, R8 ;  /* 0x000000ffff1c7224 */ /* 0x000fe400078e0008 */
[----:B------:R-:W-:Y:S05]  /*28b0*/  RET.REL.NODEC R26 `(_Z3SDHP8atomdescP10hist_entryid) ;  /* 0xffffffd41ad07950 */ /* 0x000fea0003c3ffff */
.L_x_43:
[----:B------:R-:W-:-:S00]  /*28c0*/  BRA `(.L_x_43) ;  /* 0xfffffffc00fc7947 */ /* 0x000fc0000383ffff */
[----:B------:R-:W-:-:S00]  /*28d0*/  NOP ;  /* 0x0000000000007918 */ /* 0x000fc00000000000 */
        /* <DEDUP_REMOVED lines=10> */
.L_x_45:


//--------------------- .nv.shared.reserved.0     --------------------------
	.section	.nv.shared.reserved.0,"aw",@nobits
	.weak		__nv_reservedSMEM_offset_0_alias
	.size		__nv_reservedSMEM_offset_0_alias, 0, 64
	.other		__nv_reservedSMEM_offset_0_alias,@"STO_CUDA_RESERVED_SHARED STV_DEFAULT"
__nv_reservedSMEM_offset_0_alias:
	.zero		0
	.zero		64


//--------------------- .nv.constant0._Z3SDHP8atomdescP10hist_entryid --------------------------
	.section	.nv.constant0._Z3SDHP8atomdescP10hist_entryid,"a",@progbits
	.sectionflags	@""
	.align	4
.nv.constant0._Z3SDHP8atomdescP10hist_entryid:
	.zero		928


//--------------------- SYMBOLS --------------------------

	.type		.nv.reservedSmem.offset0,@object
	.size		.nv.reservedSmem.offset0,0x4
